	.target	sm_90a

	.elftype	@"ET_EXEC"


//--------------------- .note.nv.tkinfo           --------------------------
	.section	.note.nv.tkinfo,"",@"SHT_NOTE"
	.sectionflags	@"SHF_NOTE_NV_TKINFO"
	.tkinfo
        /*0018*/ 	.word	0x00000002
        /*0030*/ 	.string	""
        /*0030*/ 	.string	"ptxas"
        /*0030*/ 	.string	"Cuda compilation tools, release 13.0, V13.0.88"
        /*0030*/ 	.string	"Build cuda_13.0.r13.0/compiler.36424714_0"
        /*0030*/ 	.string	"-v  -suppress-debug-info  -lineinfo  -arch sm_90a "



//--------------------- .note.nv.cuinfo           --------------------------
	.section	.note.nv.cuinfo,"",@"SHT_NOTE"
	.sectionflags	@"SHF_NOTE_NV_CUINFO"
        /*0018*/ 	.short	0x0002
        /*001a*/ 	.short	0x005a
        /*001c*/ 	.short	0x0082
	.zero		2


//--------------------- .nv.info                  --------------------------
	.section	.nv.info,"",@"SHT_CUDA_INFO"
	.align	4


	//----- nvinfo : EIATTR_REGCOUNT
	.align		4
        /*0000*/ 	.byte	0x04, 0x2f
        /*0002*/ 	.short	(.L_1 - .L_0)
	.align		4
.L_0:
        /*0004*/ 	.word	index@(matmul_kernel)
        /*0008*/ 	.word	0x000000ff


	//----- nvinfo : EIATTR_FRAME_SIZE
	.align		4
.L_1:
        /*000c*/ 	.byte	0x04, 0x11
        /*000e*/ 	.short	(.L_3 - .L_2)
	.align		4
.L_2:
        /*0010*/ 	.word	index@(matmul_kernel)
        /*0014*/ 	.word	0x00000158


	//----- nvinfo : EIATTR_MIN_STACK_SIZE
	.align		4
.L_3:
        /*0018*/ 	.byte	0x04, 0x12
        /*001a*/ 	.short	(.L_5 - .L_4)
	.align		4
.L_4:
        /*001c*/ 	.word	index@(matmul_kernel)
        /*0020*/ 	.word	0x00000158
.L_5:


//--------------------- .nv.compat                --------------------------
	.section	.nv.compat,"",@"SHT_CUDA_COMPAT_INFO"
	.align	4
        /*0000*/ 	.byte	0x02, 0x09, 0x01, 0x00, 0x02, 0x02, 0x04, 0x00, 0x02, 0x05, 0x05, 0x00, 0x03, 0x07, 0x01, 0x01
        /*0010*/ 	.byte	0x02, 0x03, 0x00, 0x00, 0x02, 0x06, 0x01, 0x00, 0x04, 0x0b, 0x08, 0x00, 0x00, 0x00, 0x00, 0x00
        /*0020*/ 	.byte	0x00, 0x00, 0x00, 0x00


//--------------------- .nv.info.matmul_kernel    --------------------------
	.section	.nv.info.matmul_kernel,"",@"SHT_CUDA_INFO"
	.sectionflags	@""
	.align	4


	//----- nvinfo : EIATTR_CUDA_API_VERSION
	.align		4
        /*0000*/ 	.byte	0x04, 0x37
        /*0002*/ 	.short	(.L_7 - .L_6)
.L_6:
        /*0004*/ 	.word	0x00000082


	//----- nvinfo : EIATTR_KPARAM_INFO
	.align		4
.L_7:
        /*0008*/ 	.byte	0x04, 0x17
        /*000a*/ 	.short	(.L_9 - .L_8)
.L_8:
        /*000c*/ 	.word	0x00000000
        /*0010*/ 	.short	0x000d
        /*0012*/ 	.short	0x0048
        /*0014*/ 	.byte	0x00, 0xf4, 0x21, 0x00


	//----- nvinfo : EIATTR_KPARAM_INFO
	.align		4
.L_9:
        /*0018*/ 	.byte	0x04, 0x17
        /*001a*/ 	.short	(.L_11 - .L_10)
.L_10:
        /*001c*/ 	.word	0x00000000
        /*0020*/ 	.short	0x000c
        /*0022*/ 	.short	0x0040
        /*0024*/ 	.byte	0x00, 0xf4, 0x21, 0x00


	//----- nvinfo : EIATTR_KPARAM_INFO
	.align		4
.L_11:
        /*0028*/ 	.byte	0x04, 0x17
        /*002a*/ 	.short	(.L_13 - .L_12)
.L_12:
        /*002c*/ 	.word	0x00000000
        /*0030*/ 	.short	0x000b
        /*0032*/ 	.short	0x0038
        /*0034*/ 	.byte	0x00, 0xf0, 0x11, 0x00


	//----- nvinfo : EIATTR_KPARAM_INFO
	.align		4
.L_13:
        /*0038*/ 	.byte	0x04, 0x17
        /*003a*/ 	.short	(.L_15 - .L_14)
.L_14:
        /*003c*/ 	.word	0x00000000
        /*0040*/ 	.short	0x000a
        /*0042*/ 	.short	0x0034
        /*0044*/ 	.byte	0x00, 0xf0, 0x11, 0x00


	//----- nvinfo : EIATTR_KPARAM_INFO
	.align		4
.L_15:
        /*0048*/ 	.byte	0x04, 0x17
        /*004a*/ 	.short	(.L_17 - .L_16)
.L_16:
        /*004c*/ 	.word	0x00000000
        /*0050*/ 	.short	0x0009
        /*0052*/ 	.short	0x0030
        /*0054*/ 	.byte	0x00, 0xf0, 0x11, 0x00


	//----- nvinfo : EIATTR_KPARAM_INFO
	.align		4
.L_17:
        /*0058*/ 	.byte	0x04, 0x17
        /*005a*/ 	.short	(.L_19 - .L_18)
.L_18:
        /*005c*/ 	.word	0x00000000
        /*0060*/ 	.short	0x0008
        /*0062*/ 	.short	0x002c
        /*0064*/ 	.byte	0x00, 0xf0, 0x11, 0x00


	//----- nvinfo : EIATTR_KPARAM_INFO
	.align		4
.L_19:
        /*0068*/ 	.byte	0x04, 0x17
        /*006a*/ 	.short	(.L_21 - .L_20)
.L_20:
        /*006c*/ 	.word	0x00000000
        /*0070*/ 	.short	0x0007
        /*0072*/ 	.short	0x0028
        /*0074*/ 	.byte	0x00, 0xf0, 0x11, 0x00


	//----- nvinfo : EIATTR_KPARAM_INFO
	.align		4
.L_21:
        /*0078*/ 	.byte	0x04, 0x17
        /*007a*/ 	.short	(.L_23 - .L_22)
.L_22:
        /*007c*/ 	.word	0x00000000
        /*0080*/ 	.short	0x0006
        /*0082*/ 	.short	0x0024
        /*0084*/ 	.byte	0x00, 0xf0, 0x11, 0x00


	//----- nvinfo : EIATTR_KPARAM_INFO
	.align		4
.L_23:
        /*0088*/ 	.byte	0x04, 0x17
        /*008a*/ 	.short	(.L_25 - .L_24)
.L_24:
        /*008c*/ 	.word	0x00000000
        /*0090*/ 	.short	0x0005
        /*0092*/ 	.short	0x0020
        /*0094*/ 	.byte	0x00, 0xf0, 0x11, 0x00


	//----- nvinfo : EIATTR_KPARAM_INFO
	.align		4
.L_25:
        /*0098*/ 	.byte	0x04, 0x17
        /*009a*/ 	.short	(.L_27 - .L_26)
.L_26:
        /*009c*/ 	.word	0x00000000
        /*00a0*/ 	.short	0x0004
        /*00a2*/ 	.short	0x001c
        /*00a4*/ 	.byte	0x00, 0xf0, 0x11, 0x00


	//----- nvinfo : EIATTR_KPARAM_INFO
	.align		4
.L_27:
        /*00a8*/ 	.byte	0x04, 0x17
        /*00aa*/ 	.short	(.L_29 - .L_28)
.L_28:
        /*00ac*/ 	.word	0x00000000
        /*00b0*/ 	.short	0x0003
        /*00b2*/ 	.short	0x0018
        /*00b4*/ 	.byte	0x00, 0xf0, 0x11, 0x00


	//----- nvinfo : EIATTR_KPARAM_INFO
	.align		4
.L_29:
        /*00b8*/ 	.byte	0x04, 0x17
        /*00ba*/ 	.short	(.L_31 - .L_30)
.L_30:
        /*00bc*/ 	.word	0x00000000
        /*00c0*/ 	.short	0x0002
        /*00c2*/ 	.short	0x0010
        /*00c4*/ 	.byte	0x00, 0xf4, 0x21, 0x00


	//----- nvinfo : EIATTR_KPARAM_INFO
	.align		4
.L_31:
        /*00c8*/ 	.byte	0x04, 0x17
        /*00ca*/ 	.short	(.L_33 - .L_32)
.L_32:
        /*00cc*/ 	.word	0x00000000
        /*00d0*/ 	.short	0x0001
        /*00d2*/ 	.short	0x0008
        /*00d4*/ 	.byte	0x00, 0xf4, 0x21, 0x00


	//----- nvinfo : EIATTR_KPARAM_INFO
	.align		4
.L_33:
        /*00d8*/ 	.byte	0x04, 0x17
        /*00da*/ 	.short	(.L_35 - .L_34)
.L_34:
        /*00dc*/ 	.word	0x00000000
        /*00e0*/ 	.short	0x0000
        /*00e2*/ 	.short	0x0000
        /*00e4*/ 	.byte	0x00, 0xf4, 0x21, 0x00


	//----- nvinfo : EIATTR_SPARSE_MMA_MASK
	.align		4
.L_35:
        /*00e8*/ 	.byte	0x03, 0x50
        /*00ea*/ 	.short	0x0000


	//----- nvinfo : EIATTR_MAXREG_COUNT
	.align		4
        /*00ec*/ 	.byte	0x03, 0x1b
        /*00ee*/ 	.short	0x00ff


	//----- nvinfo : EIATTR_NUM_BARRIERS
	.align		4
        /*00f0*/ 	.byte	0x02, 0x4c
        /*00f2*/ 	.byte	0x01
	.zero		1


	//----- nvinfo : EIATTR_ANNOTATIONS
	.align		4
        /*00f4*/ 	.byte	0x04, 0x55
        /*00f6*/ 	.short	(.L_37 - .L_36)


	//   ....[0]....
.L_36:
        /*00f8*/ 	.word	0x00000001
        /*00fc*/ 	.byte	0x70, 0x06, 0x00, 0x00, 0x01, 0x00, 0x00, 0x00, 0xa0, 0x06, 0x00, 0x00, 0x01, 0x00, 0x00, 0x00
        /* <DEDUP_REMOVED lines=97> */
        /*071c*/ 	.byte	0x30, 0xad, 0x00, 0x00


	//----- nvinfo : EIATTR_MERCURY_ISA_VERSION
	.align		4
.L_37:
        /*0720*/ 	.byte	0x03, 0x5f
        /*0722*/ 	.short	0x0101


	//----- nvinfo : EIATTR_EXIT_INSTR_OFFSETS
	.align		4
        /*0724*/ 	.byte	0x04, 0x1c
        /*0726*/ 	.short	(.L_39 - .L_38)


	//   ....[0]....
.L_38:
        /*0728*/ 	.word	0x0000b050


	//   ....[1]....
        /*072c*/ 	.word	0x0000b080


	//----- nvinfo : EIATTR_REQNTID
	.align		4
.L_39:
        /*0730*/ 	.byte	0x04, 0x10
        /*0732*/ 	.short	(.L_41 - .L_40)
.L_40:
        /*0734*/ 	.word	0x00000080
        /*0738*/ 	.word	0x00000001
        /*073c*/ 	.word	0x00000001


	//----- nvinfo : EIATTR_CBANK_PARAM_SIZE
	.align		4
.L_41:
        /*0740*/ 	.byte	0x03, 0x19
        /*0742*/ 	.short	0x0050


	//----- nvinfo : EIATTR_PARAM_CBANK
	.align		4
        /*0744*/ 	.byte	0x04, 0x0a
        /*0746*/ 	.short	(.L_43 - .L_42)
	.align		4
.L_42:
        /*0748*/ 	.word	index@(.nv.constant0.matmul_kernel)
        /*074c*/ 	.short	0x0210
        /*074e*/ 	.short	0x0050


	//----- nvinfo : EIATTR_SW_WAR
	.align		4
.L_43:
        /*0750*/ 	.byte	0x04, 0x36
        /*0752*/ 	.short	(.L_45 - .L_44)
.L_44:
        /*0754*/ 	.word	0x00000008
.L_45:


//--------------------- .nv.callgraph             --------------------------
	.section	.nv.callgraph,"",@"SHT_CUDA_CALLGRAPH"
	.align	4
	.sectionentsize	8
	.align		4
        /*0000*/ 	.word	0x00000000
	.align		4
        /*0004*/ 	.word	0xffffffff
	.align		4
        /*0008*/ 	.word	0x00000000
	.align		4
        /*000c*/ 	.word	0xfffffffe
	.align		4
        /*0010*/ 	.word	0x00000000
	.align		4
        /*0014*/ 	.word	0xfffffffd
	.align		4
        /*0018*/ 	.word	0x00000000
	.align		4
        /*001c*/ 	.word	0xfffffffc


//--------------------- .text.matmul_kernel       --------------------------
	.section	.text.matmul_kernel,"ax",@progbits
	.align	128
        .global         matmul_kernel
        .type           matmul_kernel,@function
        .size           matmul_kernel,(.L_x_3 - matmul_kernel)
        .other          matmul_kernel,@"STO_CUDA_ENTRY STV_DEFAULT"
matmul_kernel:
.text.matmul_kernel:
[----:B------:R-:W0:Y:S08]  /*0000*/  LDC R1, c[0x0][0x28] ;  /* 0x00000a00ff017b82 */ /* 0x000e300000000800 */
[----:B------:R-:W1:Y:S01]  /*0010*/  LDC.64 R76, c[0x0][0x228] ;  /* 0x00008a00ff4c7b82 */ /* 0x000e620000000a00 */
[----:B------:R-:W2:Y:S01]  /*0020*/  S2R R5, SR_CTAID.X ;  /* 0x0000000000057919 */ /* 0x000ea20000002500 */
[----:B0-----:R-:W-:Y:S01]  /*0030*/  VIADD R1, R1, 0xfffffea8 ;  /* 0xfffffea801017836 */ /* 0x001fe20000000000 */
[----:B------:R-:W-:Y:S01]  /*0040*/  UMOV UR4, 0x400 ;  /* 0x0000040000047882 */ /* 0x000fe20000000000 */
[----:B------:R-:W-:Y:S01]  /*0050*/  ULDC.64 UR14, c[0x0][0x208] ;  /* 0x00008200000e7ab9 */ /* 0x000fe20000000a00 */
[----:B------:R-:W0:Y:S01]  /*0060*/  S2R R12, SR_TID.X ;  /* 0x00000000000c7919 */ /* 0x000e220000002100 */
[----:B------:R-:W-:-:S02]  /*0070*/  CS2R R24, SRZ ;  /* 0x0000000000187805 */ /* 0x000fc4000001ff00 */
[----:B------:R-:W-:Y:S01]  /*0080*/  CS2R R26, SRZ ;  /* 0x00000000001a7805 */ /* 0x000fe2000001ff00 */
[----:B------:R-:W3:Y:S01]  /*0090*/  S2UR UR12, SR_CgaCtaId ;  /* 0x00000000000c79c3 */ /* 0x000ee20000008800 */
[----:B------:R-:W-:Y:S02]  /*00a0*/  CS2R R32, SRZ ;  /* 0x0000000000207805 */ /* 0x000fe4000001ff00 */
[----:B------:R-:W-:Y:S02]  /*00b0*/  CS2R R34, SRZ ;  /* 0x0000000000227805 */ /* 0x000fe4000001ff00 */
[----:B------:R-:W-:Y:S02]  /*00c0*/  CS2R R40, SRZ ;  /* 0x0000000000287805 */ /* 0x000fe4000001ff00 */
[----:B------:R-:W-:Y:S02]  /*00d0*/  CS2R R42, SRZ ;  /* 0x00000000002a7805 */ /* 0x000fe4000001ff00 */
[----:B------:R-:W-:-:S02]  /*00e0*/  CS2R R48, SRZ ;  /* 0x0000000000307805 */ /* 0x000fc4000001ff00 */
[----:B------:R-:W-:Y:S02]  /*00f0*/  CS2R R50, SRZ ;  /* 0x0000000000327805 */ /* 0x000fe4000001ff00 */
[----:B------:R-:W-:Y:S02]  /*0100*/  CS2R R56, SRZ ;  /* 0x0000000000387805 */ /* 0x000fe4000001ff00 */
[----:B------:R-:W-:Y:S02]  /*0110*/  CS2R R58, SRZ ;  /* 0x00000000003a7805 */ /* 0x000fe4000001ff00 */
[----:B------:R-:W-:Y:S02]  /*0120*/  CS2R R64, SRZ ;  /* 0x0000000000407805 */ /* 0x000fe4000001ff00 */
[----:B------:R-:W-:Y:S02]  /*0130*/  CS2R R66, SRZ ;  /* 0x0000000000427805 */ /* 0x000fe4000001ff00 */
[----:B------:R-:W-:-:S02]  /*0140*/  CS2R R72, SRZ ;  /* 0x0000000000487805 */ /* 0x000fc4000001ff00 */
[----:B------:R-:W-:Y:S02]  /*0150*/  CS2R R74, SRZ ;  /* 0x00000000004a7805 */ /* 0x000fe4000001ff00 */
[----:B------:R-:W-:Y:S02]  /*0160*/  CS2R R80, SRZ ;  /* 0x0000000000507805 */ /* 0x000fe4000001ff00 */
[----:B------:R-:W-:Y:S01]  /*0170*/  CS2R R82, SRZ ;  /* 0x0000000000527805 */ /* 0x000fe2000001ff00 */
[----:B-1----:R-:W-:-:S05]  /*0180*/  VIADD R0, R77, 0x7f ;  /* 0x0000007f4d007836 */ /* 0x002fca0000000000 */
[----:B------:R-:W-:Y:S01]  /*0190*/  SHF.R.S32.HI R3, RZ, 0x1f, R0 ;  /* 0x0000001fff037819 */ /* 0x000fe20000011400 */
[----:B---3--:R-:W-:-:S03]  /*01a0*/  ULEA UR12, UR12, UR4, 0x18 ;  /* 0x000000040c0c7291 */ /* 0x008fc6000f8ec03f */
[----:B------:R-:W-:Y:S02]  /*01b0*/  LEA.HI R3, R3, R0, RZ, 0x7 ;  /* 0x0000000003037211 */ /* 0x000fe400078f38ff */
[----:B--2---:R-:W-:Y:S02]  /*01c0*/  IABS R8, R5 ;  /* 0x0000000500087213 */ /* 0x004fe40000000000 */
[----:B------:R-:W-:-:S05]  /*01d0*/  SHF.R.S32.HI R3, RZ, 0x7, R3 ;  /* 0x00000007ff037819 */ /* 0x000fca0000011403 */
[----:B------:R-:W-:-:S05]  /*01e0*/  IMAD.SHL.U32 R4, R3, 0x4, RZ ;  /* 0x0000000403047824 */ /* 0x000fca00078e00ff */
[-C--:B------:R-:W-:Y:S02]  /*01f0*/  IABS R7, R4.reuse ;  /* 0x0000000400077213 */ /* 0x080fe40000000000 */
[----:B------:R-:W-:Y:S02]  /*0200*/  IABS R10, R4 ;  /* 0x00000004000a7213 */ /* 0x000fe40000000000 */
[----:B------:R-:W1:Y:S08]  /*0210*/  I2F.RP R0, R7 ;  /* 0x0000000700007306 */ /* 0x000e700000209400 */
[----:B-1----:R-:W1:Y:S02]  /*0220*/  MUFU.RCP R0, R0 ;  /* 0x0000000000007308 */ /* 0x002e640000001000 */
[----:B-1----:R-:W-:-:S02]  /*0230*/  VIADD R2, R0, 0xffffffe ;  /* 0x0ffffffe00027836 */ /* 0x002fc40000000000 */
[----:B------:R-:W-:-:S04]  /*0240*/  IMAD.MOV R0, RZ, RZ, -R10 ;  /* 0x000000ffff007224 */ /* 0x000fc800078e0a0a */
[----:B------:R1:W2:Y:S02]  /*0250*/  F2I.FTZ.U32.TRUNC.NTZ R3, R2 ;  /* 0x0000000200037305 */ /* 0x0002a4000021f000 */
[----:B-1----:R-:W-:Y:S02]  /*0260*/  IMAD.MOV.U32 R2, RZ, RZ, RZ ;  /* 0x000000ffff027224 */ /* 0x002fe400078e00ff */
[----:B--2---:R-:W-:-:S04]  /*0270*/  IMAD.MOV R6, RZ, RZ, -R3 ;  /* 0x000000ffff067224 */ /* 0x004fc800078e0a03 */
[----:B------:R-:W-:Y:S02]  /*0280*/  IMAD R9, R6, R7, RZ ;  /* 0x0000000706097224 */ /* 0x000fe400078e02ff */
[----:B------:R-:W-:Y:S02]  /*0290*/  IMAD.MOV.U32 R6, RZ, RZ, R8 ;  /* 0x000000ffff067224 */ /* 0x000fe400078e0008 */
[----:B------:R-:W-:-:S06]  /*02a0*/  IMAD.HI.U32 R3, R3, R9, R2 ;  /* 0x0000000903037227 */ /* 0x000fcc00078e0002 */
[----:B------:R-:W-:-:S04]  /*02b0*/  IMAD.HI.U32 R3, R3, R6, RZ ;  /* 0x0000000603037227 */ /* 0x000fc800078e00ff */
[----:B------:R-:W-:-:S05]  /*02c0*/  IMAD R0, R3, R0, R6 ;  /* 0x0000000003007224 */ /* 0x000fca00078e0206 */
[----:B------:R-:W-:-:S13]  /*02d0*/  ISETP.GT.U32.AND P1, PT, R7, R0, PT ;  /* 0x000000000700720c */ /* 0x000fda0003f24070 */
[----:B------:R-:W-:Y:S02]  /*02e0*/  @!P1 IMAD.IADD R0, R0, 0x1, -R7 ;  /* 0x0000000100009824 */ /* 0x000fe400078e0a07 */
[----:B------:R-:W-:Y:S01]  /*02f0*/  @!P1 VIADD R3, R3, 0x1 ;  /* 0x0000000103039836 */ /* 0x000fe20000000000 */
[----:B------:R-:W-:Y:S02]  /*0300*/  ISETP.NE.AND P1, PT, R4, RZ, PT ;  /* 0x000000ff0400720c */ /* 0x000fe40003f25270 */
[----:B------:R-:W-:Y:S02]  /*0310*/  ISETP.GE.U32.AND P0, PT, R0, R7, PT ;  /* 0x000000070000720c */ /* 0x000fe40003f06070 */
[----:B------:R-:W-:-:S04]  /*0320*/  LOP3.LUT R0, R5, R4, RZ, 0x3c, !PT ;  /* 0x0000000405007212 */ /* 0x000fc800078e3cff */
[----:B------:R-:W-:Y:S01]  /*0330*/  ISETP.GE.AND P2, PT, R0, RZ, PT ;  /* 0x000000ff0000720c */ /* 0x000fe20003f46270 */
[----:B------:R-:W-:-:S06]  /*0340*/  VIADD R0, R76, 0x3f ;  /* 0x0000003f4c007836 */ /* 0x000fcc0000000000 */
[----:B------:R-:W-:-:S04]  /*0350*/  @P0 VIADD R3, R3, 0x1 ;  /* 0x0000000103030836 */ /* 0x000fc80000000000 */
[----:B------:R-:W-:Y:S01]  /*0360*/  IMAD.MOV.U32 R2, RZ, RZ, R3 ;  /* 0x000000ffff027224 */ /* 0x000fe200078e0003 */
[----:B------:R-:W-:-:S03]  /*0370*/  SHF.R.S32.HI R3, RZ, 0x1f, R0 ;  /* 0x0000001fff037819 */ /* 0x000fc60000011400 */
[----:B------:R-:W-:Y:S01]  /*0380*/  @!P2 IMAD.MOV R2, RZ, RZ, -R2 ;  /* 0x000000ffff02a224 */ /* 0x000fe200078e0a02 */
[----:B------:R-:W-:Y:S02]  /*0390*/  @!P1 LOP3.LUT R2, RZ, R4, RZ, 0x33, !PT ;  /* 0x00000004ff029212 */ /* 0x000fe400078e33ff */
[----:B------:R-:W-:-:S03]  /*03a0*/  LEA.HI R3, R3, R0, RZ, 0x6 ;  /* 0x0000000003037211 */ /* 0x000fc600078f30ff */
[----:B------:R-:W-:Y:S02]  /*03b0*/  IMAD.SHL.U32 R6, R2, 0x4, RZ ;  /* 0x0000000402067824 */ /* 0x000fe400078e00ff */
[----:B------:R-:W-:-:S03]  /*03c0*/  IMAD.MOV R2, RZ, RZ, -R2 ;  /* 0x000000ffff027224 */ /* 0x000fc600078e0a02 */
[----:B------:R-:W-:Y:S01]  /*03d0*/  LEA.HI.SX32 R3, R3, -R6, 0x1a ;  /* 0x8000000603037211 */ /* 0x000fe200078fd2ff */
[----:B------:R-:W-:-:S03]  /*03e0*/  IMAD R4, R4, R2, R5 ;  /* 0x0000000204047224 */ /* 0x000fc600078e0205 */
[----:B------:R-:W-:Y:S02]  /*03f0*/  VIMNMX R11, R3, 0x4, PT ;  /* 0x00000004030b7848 */ /* 0x000fe40003fe0100 */
[----:B------:R-:W-:Y:S02]  /*0400*/  IABS R9, R4 ;  /* 0x0000000400097213 */ /* 0x000fe40000000000 */
[----:B------:R-:W-:-:S04]  /*0410*/  IABS R7, R11 ;  /* 0x0000000b00077213 */ /* 0x000fc80000000000 */
[----:B------:R-:W1:Y:S08]  /*0420*/  I2F.RP R0, R7 ;  /* 0x0000000700007306 */ /* 0x000e700000209400 */
[----:B-1----:R-:W1:Y:S02]  /*0430*/  MUFU.RCP R0, R0 ;  /* 0x0000000000007308 */ /* 0x002e640000001000 */
[----:B-1----:R-:W-:-:S06]  /*0440*/  VIADD R3, R0, 0xffffffe ;  /* 0x0ffffffe00037836 */ /* 0x002fcc0000000000 */
[----:B------:R-:W1:Y:S02]  /*0450*/  F2I.FTZ.U32.TRUNC.NTZ R3, R3 ;  /* 0x0000000300037305 */ /* 0x000e64000021f000 */
[----:B-1----:R-:W-:-:S04]  /*0460*/  IMAD.MOV R8, RZ, RZ, -R3 ;  /* 0x000000ffff087224 */ /* 0x002fc800078e0a03 */
[----:B------:R-:W-:Y:S01]  /*0470*/  IMAD.MOV.U32 R2, RZ, RZ, R8 ;  /* 0x000000ffff027224 */ /* 0x000fe200078e0008 */
[----:B------:R-:W-:-:S03]  /*0480*/  IABS R8, R11 ;  /* 0x0000000b00087213 */ /* 0x000fc60000000000 */
[----:B------:R-:W-:Y:S02]  /*0490*/  IMAD R5, R2, R7, RZ ;  /* 0x0000000702057224 */ /* 0x000fe400078e02ff */
[----:B------:R-:W-:Y:S02]  /*04a0*/  IMAD.MOV.U32 R2, RZ, RZ, RZ ;  /* 0x000000ffff027224 */ /* 0x000fe400078e00ff */
[----:B------:R-:W-:Y:S02]  /*04b0*/  IMAD.MOV R0, RZ, RZ, -R8 ;  /* 0x000000ffff007224 */ /* 0x000fe400078e0a08 */
        /* <DEDUP_REMOVED lines=9> */
[----:B------:R-:W-:-:S07]  /*0550*/  ISETP.GE.AND P2, PT, R0, RZ, PT ;  /* 0x000000ff0000720c */ /* 0x000fce0003f46270 */
[----:B------:R-:W-:-:S04]  /*0560*/  @P0 VIADD R2, R2, 0x1 ;  /* 0x0000000102020836 */ /* 0x000fc80000000000 */
[----:B------:R-:W-:Y:S02]  /*0570*/  IMAD.MOV.U32 R3, RZ, RZ, R2 ;  /* 0x000000ffff037224 */ /* 0x000fe400078e0002 */
[----:B------:R-:W1:Y:S02]  /*0580*/  LDC R2, c[0x0][0x230] ;  /* 0x00008c00ff027b82 */ /* 0x000e640000000800 */
[----:B------:R-:W-:Y:S01]  /*0590*/  @!P2 IMAD.MOV R3, RZ, RZ, -R3 ;  /* 0x000000ffff03a224 */ /* 0x000fe200078e0a03 */
[----:B------:R-:W-:-:S05]  /*05a0*/  @!P1 LOP3.LUT R3, RZ, R11, RZ, 0x33, !PT ;  /* 0x0000000bff039212 */ /* 0x000fca00078e33ff */
[----:B------:R-:W-:Y:S02]  /*05b0*/  IMAD.MOV R0, RZ, RZ, -R3 ;  /* 0x000000ffff007224 */ /* 0x000fe400078e0a03 */
[----:B------:R-:W-:Y:S01]  /*05c0*/  IMAD.SHL.U32 R5, R3, 0x80, RZ ;  /* 0x0000008003057824 */ /* 0x000fe200078e00ff */
[----:B0-----:R-:W-:Y:S01]  /*05d0*/  LOP3.LUT R3, R12, 0x3f, RZ, 0xc0, !PT ;  /* 0x0000003f0c037812 */ /* 0x001fe200078ec0ff */
[----:B------:R-:W-:-:S04]  /*05e0*/  IMAD R0, R11, R0, R4 ;  /* 0x000000000b007224 */ /* 0x000fc800078e0204 */
[----:B------:R-:W-:Y:S01]  /*05f0*/  IMAD.IADD R4, R6, 0x1, R0 ;  /* 0x0000000106047824 */ /* 0x000fe200078e0200 */
[----:B------:R-:W-:-:S03]  /*0600*/  SHF.R.U32.HI R0, RZ, 0x6, R12 ;  /* 0x00000006ff007819 */ /* 0x000fc6000001160c */
[----:B------:R-:W-:Y:S01]  /*0610*/  IMAD R173, R4, 0x40, R3 ;  /* 0x0000004004ad7824 */ /* 0x000fe200078e0203 */
[----:B------:R-:W-:Y:S01]  /*0620*/  SGXT.U32 R0, R0, 0x1 ;  /* 0x000000010000781a */ /* 0x000fe20000000000 */
[----:B-1----:R-:W-:-:S03]  /*0630*/  VIADD R2, R2, 0x3f ;  /* 0x0000003f02027836 */ /* 0x002fc60000000000 */
[C---:B------:R-:W-:Y:S02]  /*0640*/  LOP3.LUT R19, R5.reuse, R0, RZ, 0xfc, !PT ;  /* 0x0000000005137212 */ /* 0x040fe400078efcff */
[C-C-:B------:R-:W-:Y:S02]  /*0650*/  LOP3.LUT R21, R5.reuse, 0x2, R0.reuse, 0xfe, !PT ;  /* 0x0000000205157812 */ /* 0x140fe400078efe00 */
[C-C-:B------:R-:W-:Y:S01]  /*0660*/  LOP3.LUT R23, R5.reuse, 0x4, R0.reuse, 0xfe, !PT ;  /* 0x0000000405177812 */ /* 0x140fe200078efe00 */
[----:B------:R0:W-:Y:S01]  /*0670*/  STL [R1+0x48], R19 ;  /* 0x0000481301007387 */ /* 0x0001e20000100800 */
[C-C-:B------:R-:W-:Y:S02]  /*0680*/  LOP3.LUT R89, R5.reuse, 0x6, R0.reuse, 0xfe, !PT ;  /* 0x0000000605597812 */ /* 0x140fe400078efe00 */
[C-C-:B------:R-:W-:Y:S01]  /*0690*/  LOP3.LUT R91, R5.reuse, 0x8, R0.reuse, 0xfe, !PT ;  /* 0x00000008055b7812 */ /* 0x140fe200078efe00 */
[----:B------:R0:W-:Y:S01]  /*06a0*/  STL [R1+0xc8], R21 ;  /* 0x0000c81501007387 */ /* 0x0001e20000100800 */
[----:B------:R-:W-:-:S02]  /*06b0*/  LOP3.LUT R93, R5, 0xa, R0, 0xfe, !PT ;  /* 0x0000000a055d7812 */ /* 0x000fc400078efe00 */
[C-C-:B------:R-:W-:Y:S01]  /*06c0*/  LOP3.LUT R95, R5.reuse, 0xc, R0.reuse, 0xfe, !PT ;  /* 0x0000000c055f7812 */ /* 0x140fe200078efe00 */
[----:B------:R0:W-:Y:S01]  /*06d0*/  STL [R1+0xc4], R23 ;  /* 0x0000c41701007387 */ /* 0x0001e20000100800 */
        /* <DEDUP_REMOVED lines=36> */
[----:B------:R-:W-:Y:S02]  /*0920*/  LOP3.LUT R140, R5, 0x3e, R0, 0xfe, !PT ;  /* 0x0000003e058c7812 */ /* 0x000fe400078efe00 */
[C---:B------:R-:W-:Y:S01]  /*0930*/  LOP3.LUT R141, R19.reuse, 0x40, RZ, 0xfc, !PT ;  /* 0x00000040138d7812 */ /* 0x040fe200078efcff */
[----:B------:R0:W-:Y:S01]  /*0940*/  STL [R1+0x90], R113 ;  /* 0x0000907101007387 */ /* 0x0001e20000100800 */
[C---:B------:R-:W-:Y:S02]  /*0950*/  LOP3.LUT R142, R19.reuse, 0x42, RZ, 0xfc, !PT ;  /* 0x00000042138e7812 */ /* 0x040fe400078efcff */
[C---:B------:R-:W-:Y:S01]  /*0960*/  LOP3.LUT R143, R19.reuse, 0x44, RZ, 0xfc, !PT ;  /* 0x00000044138f7812 */ /* 0x040fe200078efcff */
[----:B------:R0:W-:Y:S01]  /*0970*/  STL [R1+0x8c], R115 ;  /* 0x00008c7301007387 */ /* 0x0001e20000100800 */
[----:B------:R-:W-:-:S02]  /*0980*/  LOP3.LUT R144, R19, 0x46, RZ, 0xfc, !PT ;  /* 0x0000004613907812 */ /* 0x000fc400078efcff */
[C---:B------:R-:W-:Y:S01]  /*0990*/  LOP3.LUT R145, R19.reuse, 0x48, RZ, 0xfc, !PT ;  /* 0x0000004813917812 */ /* 0x040fe200078efcff */
[----:B------:R0:W-:Y:S01]  /*09a0*/  STL [R1+0x88], R117 ;  /* 0x0000887501007387 */ /* 0x0001e20000100800 */
[C---:B------:R-:W-:Y:S02]  /*09b0*/  LOP3.LUT R146, R19.reuse, 0x4a, RZ, 0xfc, !PT ;  /* 0x0000004a13927812 */ /* 0x040fe400078efcff */
        /* <DEDUP_REMOVED lines=38> */
[----:B------:R-:W-:Y:S02]  /*0c20*/  LOP3.LUT R172, R19, 0x7e, RZ, 0xfc, !PT ;  /* 0x0000007e13ac7812 */ /* 0x000fe400078efcff */
[----:B------:R-:W-:Y:S01]  /*0c30*/  ISETP.GE.AND P0, PT, R2, 0x40, PT ;  /* 0x000000400200780c */ /* 0x000fe20003f06270 */
[----:B------:R0:W-:Y:S04]  /*0c40*/  STL [R1+0x50], R140 ;  /* 0x0000508c01007387 */ /* 0x0001e80000100800 */
        /* <DEDUP_REMOVED lines=32> */
[----:B------:R0:W-:Y:S01]  /*0e50*/  STL [R1+0xcc], R173 ;  /* 0x0000ccad01007387 */ /* 0x0001e20000100800 */
[----:B------:R-:W-:Y:S05]  /*0e60*/  @!P0 BRA `(.L_x_0) ;  /* 0x0000008400348947 */ /* 0x000fea0003800000 */
[----:B------:R-:W-:Y:S01]  /*0e70*/  IABS R5, R77 ;  /* 0x0000004d00057213 */ /* 0x000fe20000000000 */
[----:B------:R-:W-:Y:S01]  /*0e80*/  ULDC UR4, c[0x0][0x234] ;  /* 0x00008d0000047ab9 */ /* 0x000fe20000000800 */
[----:B------:R-:W-:Y:S01]  /*0e90*/  IABS R4, R76 ;  /* 0x0000004c00047213 */ /* 0x000fe20000000000 */
[----:B------:R-:W-:Y:S01]  /*0ea0*/  ULDC.64 UR10, c[0x0][0x218] ;  /* 0x00008600000a7ab9 */ /* 0x000fe20000000a00 */
[----:B------:R-:W1:Y:S01]  /*0eb0*/  I2F.RP R10, R5 ;  /* 0x00000005000a7306 */ /* 0x000e620000209400 */
[----:B------:R-:W-:Y:S01]  /*0ec0*/  IABS R12, R172 ;  /* 0x000000ac000c7213 */ /* 0x000fe20000000000 */
[----:B------:R-:W-:Y:S01]  /*0ed0*/  UIADD3 UR6, UR12, 0x4000, URZ ;  /* 0x000040000c067890 */ /* 0x000fe2000fffe03f */
[----:B------:R-:W-:Y:S01]  /*0ee0*/  IABS R15, R170 ;  /* 0x000000aa000f7213 */ /* 0x000fe20000000000 */
[----:B------:R-:W-:Y:S01]  /*0ef0*/  USHF.R.U32.HI UR7, URZ, 0x4, UR12 ;  /* 0x000000043f077899 */ /* 0x000fe2000801160c */
[----:B------:R-:W-:Y:S01]  /*0f00*/  IABS R18, R167 ;  /* 0x000000a700127213 */ /* 0x000fe20000000000 */
[----:B------:R-:W-:Y:S01]  /*0f10*/  USHF.R.U32.HI UR13, URZ, 0x4, UR6 ;  /* 0x000000043f0d7899 */ /* 0x000fe20008011606 */
[----:B------:R-:W-:Y:S01]  /*0f20*/  IABS R22, R165 ;  /* 0x000000a500167213 */ /* 0x000fe20000000000 */
[----:B------:R-:W2:Y:S01]  /*0f30*/  I2F.RP R11, R4 ;  /* 0x00000004000b7306 */ /* 0x000ea20000209400 */
[----:B------:R-:W-:Y:S01]  /*0f40*/  IABS R24, R164 ;  /* 0x000000a400187213 */ /* 0x000fe20000000000 */
[----:B------:R-:W-:Y:S01]  /*0f50*/  ULDC UR8, c[0x0][0x23c] ;  /* 0x00008f0000087ab9 */ /* 0x000fe20000000800 */
[----:B------:R-:W-:Y:S01]  /*0f60*/  IABS R28, R162 ;  /* 0x000000a2001c7213 */ /* 0x000fe20000000000 */
[----:B------:R-:W-:Y:S01]  /*0f70*/  ULDC UR17, c[0x0][0x238] ;  /* 0x00008e0000117ab9 */ /* 0x000fe20000000800 */
[----:B------:R-:W-:Y:S01]  /*0f80*/  IABS R32, R160 ;  /* 0x000000a000207213 */ /* 0x000fe20000000000 */
[----:B------:R-:W-:Y:S01]  /*0f90*/  IMAD R3, R3, UR8, RZ ;  /* 0x0000000803037c24 */ /* 0x000fe2000f8e02ff */
[----:B------:R-:W-:Y:S01]  /*0fa0*/  IABS R34, R159 ;  /* 0x0000009f00227213 */ /* 0x000fe20000000000 */
[----:B-1----:R-:W1:Y:S01]  /*0fb0*/  MUFU.RCP R10, R10 ;  /* 0x0000000a000a7308 */ /* 0x002e620000001000 */
[----:B------:R-:W-:Y:S01]  /*0fc0*/  IABS R38, R157 ;  /* 0x0000009d00267213 */ /* 0x000fe20000000000 */
[----:B------:R-:W-:Y:S01]  /*0fd0*/  USGXT.U32 UR6, UR7, 0xe ;  /* 0x0000000e0706789a */ /* 0x000fe20008000000 */
[----:B------:R-:W-:Y:S01]  /*0fe0*/  IABS R42, R155 ;  /* 0x0000009b002a7213 */ /* 0x000fe20000000000 */
[----:B------:R-:W-:Y:S01]  /*0ff0*/  USGXT.U32 UR13, UR13, 0xe ;  /* 0x0000000e0d0d789a */ /* 0x000fe20008000000 */
[----:B------:R-:W-:Y:S01]  /*1000*/  IABS R44, R154 ;  /* 0x0000009a002c7213 */ /* 0x000fe20000000000 */
[----:B------:R-:W-:Y:S01]  /*1010*/  ULDC UR16, c[0x0][0x230] ;  /* 0x00008c0000107ab9 */ /* 0x000fe20000000800 */
[----:B------:R-:W-:Y:S01]  /*1020*/  IABS R48, R152 ;  /* 0x0000009800307213 */ /* 0x000fe20000000000 */
[----:B--2---:R-:W2:Y:S01]  /*1030*/  MUFU.RCP R11, R11 ;  /* 0x0000000b000b7308 */ /* 0x004ea20000001000 */
[----:B------:R-:W-:Y:S01]  /*1040*/  IABS R52, R150 ;  /* 0x0000009600347213 */ /* 0x000fe20000000000 */
[----:B------:R-:W-:Y:S01]  /*1050*/  UIADD3 UR8, UP0, UR13, 0x80, URZ ;  /* 0x000000800d087890 */ /* 0x000fe2000ff1e03f */
[----:B------:R-:W-:-:S02]  /*1060*/  IABS R54, R149 ;  /* 0x0000009500367213 */ /* 0x000fc40000000000 */
[----:B------:R-:W-:Y:S02]  /*1070*/  IABS R58, R147 ;  /* 0x00000093003a7213 */ /* 0x000fe40000000000 */
[----:B------:R-:W-:Y:S01]  /*1080*/  IABS R62, R145 ;  /* 0x00000091003e7213 */ /* 0x000fe20000000000 */
[----:B-1----:R-:W-:Y:S01]  /*1090*/  VIADD R7, R10, 0xffffffe ;  /* 0x0ffffffe0a077836 */ /* 0x002fe20000000000 */
[----:B------:R-:W-:Y:S02]  /*10a0*/  IABS R64, R144 ;  /* 0x0000009000407213 */ /* 0x000fe40000000000 */
[----:B------:R-:W-:Y:S02]  /*10b0*/  IABS R68, R142 ;  /* 0x0000008e00447213 */ /* 0x000fe40000000000 */
[----:B------:R-:W-:Y:S01]  /*10c0*/  IABS R72, R140 ;  /* 0x0000008c00487213 */ /* 0x000fe20000000000 */
[----:B------:R-:W1:Y:S01]  /*10d0*/  F2I.FTZ.U32.TRUNC.NTZ R7, R7 ;  /* 0x0000000700077305 */ /* 0x000e62000021f000 */
[----:B------:R-:W-:Y:S01]  /*10e0*/  IABS R74, R139 ;  /* 0x0000008b004a7213 */ /* 0x000fe20000000000 */
[----:B--2---:R-:W-:Y:S01]  /*10f0*/  VIADD R8, R11, 0xffffffe ;  /* 0x0ffffffe0b087836 */ /* 0x004fe20000000000 */
[----:B------:R-:W-:-:S02]  /*1100*/  IABS R80, R137 ;  /* 0x0000008900507213 */ /* 0x000fc40000000000 */
[----:B------:R-:W-:Y:S02]  /*1110*/  IABS R84, R135 ;  /* 0x0000008700547213 */ /* 0x000fe40000000000 */
[----:B------:R-:W-:Y:S01]  /*1120*/  IABS R86, R133 ;  /* 0x0000008500567213 */ /* 0x000fe20000000000 */
[----:B------:R2:W3:Y:S01]  /*1130*/  F2I.FTZ.U32.TRUNC.NTZ R9, R8 ;  /* 0x0000000800097305 */ /* 0x0004e2000021f000 */
[----:B------:R-:W-:Y:S02]  /*1140*/  IABS R90, R129 ;  /* 0x00000081005a7213 */ /* 0x000fe40000000000 */
[----:B------:R-:W-:Y:S02]  /*1150*/  IABS R94, R125 ;  /* 0x0000007d005e7213 */ /* 0x000fe40000000000 */
[----:B------:R-:W-:Y:S01]  /*1160*/  IABS R96, R123 ;  /* 0x0000007b00607213 */ /* 0x000fe20000000000 */
[----:B-1----:R-:W-:Y:S01]  /*1170*/  IMAD.MOV R6, RZ, RZ, -R7 ;  /* 0x000000ffff067224 */ /* 0x002fe200078e0a07 */
[----:B------:R-:W-:Y:S01]  /*1180*/  IABS R100, R119 ;  /* 0x0000007700647213 */ /* 0x000fe20000000000 */
[----:B--2---:R-:W-:Y:S01]  /*1190*/  IMAD.MOV.U32 R8, RZ, RZ, RZ ;  /* 0x000000ffff087224 */ /* 0x004fe200078e00ff */
[----:B------:R-:W-:Y:S01]  /*11a0*/  IABS R104, R115 ;  /* 0x0000007300687213 */ /* 0x000fe20000000000 */
[----:B------:R-:W-:Y:S01]  /*11b0*/  IMAD R13, R6, R5, RZ ;  /* 0x00000005060d7224 */ /* 0x000fe200078e02ff */
[----:B------:R-:W-:Y:S01]  /*11c0*/  IABS R106, R113 ;  /* 0x00000071006a7213 */ /* 0x000fe20000000000 */
[----:B------:R-:W-:Y:S01]  /*11d0*/  IMAD.MOV.U32 R6, RZ, RZ, RZ ;  /* 0x000000ffff067224 */ /* 0x000fe200078e00ff */
[----:B------:R-:W-:Y:S01]  /*11e0*/  IABS R110, R109 ;  /* 0x0000006d006e7213 */ /* 0x000fe20000000000 */
[----:B---3--:R-:W-:Y:S01]  /*11f0*/  IMAD.MOV R14, RZ, RZ, -R9 ;  /* 0x000000ffff0e7224 */ /* 0x008fe200078e0a09 */
[----:B------:R-:W-:Y:S01]  /*1200*/  IABS R114, R105 ;  /* 0x0000006900727213 */ /* 0x000fe20000000000 */
[----:B------:R-:W-:Y:S01]  /*1210*/  IMAD.HI.U32 R6, R7, R13, R6 ;  /* 0x0000000d07067227 */ /* 0x000fe200078e0006 */
[----:B------:R-:W-:-:S02]  /*1220*/  IABS R13, R171 ;  /* 0x000000ab000d7213 */ /* 0x000fc40000000000 */
[----:B------:R-:W-:Y:S01]  /*1230*/  IABS R116, R103 ;  /* 0x0000006700747213 */ /* 0x000fe20000000000 */
[----:B------:R-:W-:Y:S01]  /*1240*/  IMAD.MOV.U32 R7, RZ, RZ, R14 ;  /* 0x000000ffff077224 */ /* 0x000fe200078e000e */
[----:B------:R-:W-:Y:S01]  /*1250*/  IABS R134, R19 ;  /* 0x0000001300867213 */ /* 0x000fe20000000000 */
[C---:B------:R-:W-:Y:S01]  /*1260*/  IMAD.HI.U32 R10, R6.reuse, R12, RZ ;  /* 0x0000000c060a7227 */ /* 0x040fe200078e00ff */
[----:B------:R-:W-:Y:S02]  /*1270*/  IABS R17, R168 ;  /* 0x000000a800117213 */ /* 0x000fe40000000000 */
[----:B------:R-:W-:Y:S01]  /*1280*/  IABS R20, R166 ;  /* 0x000000a600147213 */ /* 0x000fe20000000000 */
[----:B------:R-:W-:Y:S01]  /*1290*/  IMAD R7, R7, R4, RZ ;  /* 0x0000000407077224 */ /* 0x000fe200078e02ff */
[----:B------:R-:W-:Y:S01]  /*12a0*/  IABS R26, R163 ;  /* 0x000000a3001a7213 */ /* 0x000fe20000000000 */
[----:B------:R-:W-:Y:S01]  /*12b0*/  IMAD.HI.U32 R11, R6, R13, RZ ;  /* 0x0000000d060b7227 */ /* 0x000fe200078e00ff */
[----:B------:R-:W-:-:S02]  /*12c0*/  IABS R30, R161 ;  /* 0x000000a1001e7213 */ /* 0x000fc40000000000 */
[----:B------:R-:W-:Y:S01]  /*12d0*/  IABS R36, R158 ;  /* 0x0000009e00247213 */ /* 0x000fe20000000000 */
[----:B------:R-:W-:Y:S01]  /*12e0*/  IMAD.HI.U32 R7, R9, R7, R8 ;  /* 0x0000000709077227 */ /* 0x000fe200078e0008 */
[----:B------:R-:W-:Y:S02]  /*12f0*/  IABS R9, R169 ;  /* 0x000000a900097213 */ /* 0x000fe40000000000 */
[----:B------:R-:W-:Y:S01]  /*1300*/  IABS R40, R156 ;  /* 0x0000009c00287213 */ /* 0x000fe20000000000 */
[C---:B------:R-:W-:Y:S01]  /*1310*/  IMAD.HI.U32 R8, R6.reuse, R15, RZ ;  /* 0x0000000f06087227 */ /* 0x040fe200078e00ff */
[----:B------:R-:W-:Y:S02]  /*1320*/  IABS R46, R153 ;  /* 0x00000099002e7213 */ /* 0x000fe40000000000 */
[----:B------:R-:W-:Y:S01]  /*1330*/  IABS R50, R151 ;  /* 0x0000009700327213 */ /* 0x000fe20000000000 */
[----:B------:R-:W-:Y:S01]  /*1340*/  IMAD.MOV R10, RZ, RZ, -R10 ;  /* 0x000000ffff0a7224 */ /* 0x000fe200078e0a0a */
[----:B------:R-:W-:Y:S01]  /*1350*/  IABS R56, R148 ;  /* 0x0000009400387213 */ /* 0x000fe20000000000 */
[----:B------:R-:W-:Y:S01]  /*1360*/  IMAD.MOV R14, RZ, RZ, -R11 ;  /* 0x000000ffff0e7224 */ /* 0x000fe200078e0a0b */
[----:B------:R-:W-:Y:S01]  /*1370*/  IABS R60, R146 ;  /* 0x00000092003c7213 */ /* 0x000fe20000000000 */
[----:B------:R-:W-:Y:S01]  /*1380*/  IMAD.MOV R16, RZ, RZ, -R8 ;  /* 0x000000ffff107224 */ /* 0x000fe200078e0a08 */
[----:B------:R-:W-:Y:S01]  /*1390*/  IABS R66, R143 ;  /* 0x0000008f00427213 */ /* 0x000fe20000000000 */
[C---:B------:R-:W-:Y:S01]  /*13a0*/  IMAD R8, R5.reuse, R10, R12 ;  /* 0x0000000a05087224 */ /* 0x040fe200078e020c */
[----:B------:R-:W-:Y:S01]  /*13b0*/  IABS R70, R141 ;  /* 0x0000008d00467213 */ /* 0x000fe20000000000 */
[C---:B------:R-:W-:Y:S01]  /*13c0*/  IMAD R10, R5.reuse, R14, R13 ;  /* 0x0000000e050a7224 */ /* 0x040fe200078e020d */
[----:B------:R-:W-:Y:S01]  /*13d0*/  IABS R78, R138 ;  /* 0x0000008a004e7213 */ /* 0x000fe20000000000 */
[----:B------:R-:W-:Y:S01]  /*13e0*/  IMAD.MOV.U32 R14, RZ, RZ, R9 ;  /* 0x000000ffff0e7224 */ /* 0x000fe200078e0009 */
[C---:B------:R-:W-:Y:S01]  /*13f0*/  ISETP.GT.U32.AND P0, PT, R5.reuse, R8, PT ;  /* 0x000000080500720c */ /* 0x040fe20003f04070 */
[----:B------:R-:W-:Y:S01]  /*1400*/  IMAD.HI.U32 R11, R6, R17, RZ ;  /* 0x00000011060b7227 */ /* 0x000fe200078e00ff */
[----:B------:R-:W-:-:S02]  /*1410*/  ISETP.GT.U32.AND P3, PT, R5, R10, PT ;  /* 0x0000000a0500720c */ /* 0x000fc40003f64070 */
[----:B------:R-:W-:Y:S01]  /*1420*/  IABS R82, R136 ;  /* 0x0000008800527213 */ /* 0x000fe20000000000 */
[C---:B------:R-:W-:Y:S01]  /*1430*/  IMAD.HI.U32 R9, R6.reuse, R14, RZ ;  /* 0x0000000e06097227 */ /* 0x040fe200078e00ff */
[----:B------:R-:W-:Y:S02]  /*1440*/  IABS R88, R131 ;  /* 0x0000008300587213 */ /* 0x000fe40000000000 */
[----:B------:R-:W-:Y:S01]  /*1450*/  IABS R92, R127 ;  /* 0x0000007f005c7213 */ /* 0x000fe20000000000 */
[----:B------:R-:W-:Y:S01]  /*1460*/  IMAD.MOV R13, RZ, RZ, -R9 ;  /* 0x000000ffff0d7224 */ /* 0x000fe200078e0a09 */
[----:B------:R-:W-:Y:S01]  /*1470*/  IABS R98, R121 ;  /* 0x0000007900627213 */ /* 0x000fe20000000000 */
[C---:B------:R-:W-:Y:S01]  /*1480*/  IMAD.HI.U32 R9, R6.reuse, R18, RZ ;  /* 0x0000001206097227 */ /* 0x040fe200078e00ff */
[----:B------:R-:W-:Y:S02]  /*1490*/  IABS R102, R117 ;  /* 0x0000007500667213 */ /* 0x000fe40000000000 */
[----:B------:R-:W-:Y:S01]  /*14a0*/  IABS R108, R111 ;  /* 0x0000006f006c7213 */ /* 0x000fe20000000000 */
[----:B------:R-:W-:Y:S01]  /*14b0*/  IMAD R14, R5, R13, R14 ;  /* 0x0000000d050e7224 */ /* 0x000fe200078e020e */
[----:B------:R-:W-:Y:S01]  /*14c0*/  IABS R112, R107 ;  /* 0x0000006b00707213 */ /* 0x000fe20000000000 */
[----:B------:R-:W-:Y:S01]  /*14d0*/  IMAD.HI.U32 R13, R6, R22, RZ ;  /* 0x00000016060d7227 */ /* 0x000fe200078e00ff */
[----:B------:R-:W-:-:S02]  /*14e0*/  IABS R118, R101 ;  /* 0x0000006500767213 */ /* 0x000fc40000000000 */
[----:B------:R-:W-:Y:S01]  /*14f0*/  IABS R122, R97 ;  /* 0x00000061007a7213 */ /* 0x000fe20000000000 */
[----:B------:R-:W-:Y:S01]  /*1500*/  IMAD.MOV R9, RZ, RZ, -R9 ;  /* 0x000000ffff097224 */ /* 0x000fe200078e0a09 */
[----:B------:R-:W-:Y:S01]  /*1510*/  IABS R120, R99 ;  /* 0x0000006300787213 */ /* 0x000fe20000000000 */
[----:B------:R-:W-:Y:S01]  /*1520*/  IMAD.MOV R13, RZ, RZ, -R13 ;  /* 0x000000ffff0d7224 */ /* 0x000fe200078e0a0d */
[----:B------:R-:W-:Y:S01]  /*1530*/  IABS R126, R93 ;  /* 0x0000005d007e7213 */ /* 0x000fe20000000000 */
[C---:B------:R-:W-:Y:S01]  /*1540*/  IMAD R18, R5.reuse, R9, R18 ;  /* 0x0000000905127224 */ /* 0x040fe200078e0212 */
[----:B------:R-:W-:Y:S01]  /*1550*/  IABS R124, R95 ;  /* 0x0000005f007c7213 */ /* 0x000fe20000000000 */
[C---:B------:R-:W-:Y:S01]  /*1560*/  IMAD.HI.U32 R9, R6.reuse, R24, RZ ;  /* 0x0000001806097227 */ /* 0x040fe200078e00ff */
[----:B------:R-:W-:Y:S02]  /*1570*/  IABS R128, R91 ;  /* 0x0000005b00807213 */ /* 0x000fe40000000000 */
[C---:B------:R-:W-:Y:S01]  /*1580*/  ISETP.GT.U32.AND P4, PT, R5.reuse, R18, PT ;  /* 0x000000120500720c */ /* 0x040fe20003f84070 */
[----:B------:R-:W-:Y:S01]  /*1590*/  IMAD R22, R5, R13, R22 ;  /* 0x0000000d05167224 */ /* 0x000fe200078e0216 */
[----:B------:R-:W-:Y:S01]  /*15a0*/  IABS R130, R89 ;  /* 0x0000005900827213 */ /* 0x000fe20000000000 */
[----:B------:R-:W-:Y:S01]  /*15b0*/  IMAD.MOV R13, RZ, RZ, -R9 ;  /* 0x000000ffff0d7224 */ /* 0x000fe200078e0a09 */
[----:B------:R-:W-:Y:S01]  /*15c0*/  IABS R132, R23 ;  /* 0x0000001700847213 */ /* 0x000fe20000000000 */
[----:B------:R-:W-:Y:S01]  /*15d0*/  IMAD.HI.U32 R9, R6, R28, RZ ;  /* 0x0000001c06097227 */ /* 0x000fe200078e00ff */
[----:B------:R-:W-:-:S02]  /*15e0*/  LOP3.LUT R79, R0, 0x3a, RZ, 0xfc, !PT ;  /* 0x0000003a004f7812 */ /* 0x000fc400078efcff */
[C---:B------:R-:W-:Y:S01]  /*15f0*/  LOP3.LUT R85, R0.reuse, 0x2e, RZ, 0xfc, !PT ;  /* 0x0000002e00557812 */ /* 0x040fe200078efcff */
[C---:B------:R-:W-:Y:S01]  /*1600*/  IMAD R24, R5.reuse, R13, R24 ;  /* 0x0000000d05187224 */ /* 0x040fe200078e0218 */
[----:B------:R-:W-:Y:S01]  /*1610*/  LOP3.LUT R81, R0, 0x36, RZ, 0xfc, !PT ;  /* 0x0000003600517812 */ /* 0x000fe200078efcff */
[----:B------:R-:W-:Y:S01]  /*1620*/  IMAD.HI.U32 R13, R6, R32, RZ ;  /* 0x00000020060d7227 */ /* 0x000fe200078e00ff */
[C---:B------:R-:W-:Y:S02]  /*1630*/  LOP3.LUT R83, R0.reuse, 0x32, RZ, 0xfc, !PT ;  /* 0x0000003200537812 */ /* 0x040fe400078efcff */
[----:B------:R-:W-:Y:S01]  /*1640*/  LOP3.LUT R87, R0, 0x2a, RZ, 0xfc, !PT ;  /* 0x0000002a00577812 */ /* 0x000fe200078efcff */
[----:B------:R-:W-:Y:S02]  /*1650*/  IMAD.MOV R9, RZ, RZ, -R9 ;  /* 0x000000ffff097224 */ /* 0x000fe400078e0a09 */
[----:B------:R-:W-:Y:S02]  /*1660*/  IMAD.MOV R13, RZ, RZ, -R13 ;  /* 0x000000ffff0d7224 */ /* 0x000fe400078e0a0d */
[----:B------:R-:W-:-:S02]  /*1670*/  IMAD R28, R5, R9, R28 ;  /* 0x00000009051c7224 */ /* 0x000fc400078e021c */
[----:B------:R-:W-:-:S04]  /*1680*/  IMAD.HI.U32 R9, R6, R34, RZ ;  /* 0x0000002206097227 */ /* 0x000fc800078e00ff */
[----:B------:R-:W-:Y:S02]  /*1690*/  IMAD R32, R5, R13, R32 ;  /* 0x0000000d05207224 */ /* 0x000fe400078e0220 */
[----:B------:R-:W-:Y:S02]  /*16a0*/  IMAD.MOV R13, RZ, RZ, -R9 ;  /* 0x000000ffff0d7224 */ /* 0x000fe400078e0a09 */
[----:B------:R-:W-:-:S04]  /*16b0*/  IMAD.HI.U32 R9, R6, R38, RZ ;  /* 0x0000002606097227 */ /* 0x000fc800078e00ff */
[----:B------:R-:W-:Y:S02]  /*16c0*/  IMAD R34, R5, R13, R34 ;  /* 0x0000000d05227224 */ /* 0x000fe400078e0222 */
[----:B------:R-:W-:-:S04]  /*16d0*/  IMAD.HI.U32 R13, R6, R42, RZ ;  /* 0x0000002a060d7227 */ /* 0x000fc800078e00ff */
[----:B------:R-:W-:Y:S02]  /*16e0*/  IMAD.MOV R9, RZ, RZ, -R9 ;  /* 0x000000ffff097224 */ /* 0x000fe400078e0a09 */
[----:B------:R-:W-:Y:S02]  /*16f0*/  IMAD.MOV R13, RZ, RZ, -R13 ;  /* 0x000000ffff0d7224 */ /* 0x000fe400078e0a0d */
[----:B------:R-:W-:Y:S02]  /*1700*/  IMAD R38, R5, R9, R38 ;  /* 0x0000000905267224 */ /* 0x000fe400078e0226 */
        /* <DEDUP_REMOVED lines=64> */
[C---:B------:R-:W-:Y:S02]  /*1b10*/  IMAD R114, R5.reuse, R13, R114 ;  /* 0x0000000d05727224 */ /* 0x040fe400078e0272 */
[----:B------:R-:W-:Y:S02]  /*1b20*/  IMAD.MOV R13, RZ, RZ, -R9 ;  /* 0x000000ffff0d7224 */ /* 0x000fe400078e0a09 */
[C---:B------:R-:W-:Y:S02]  /*1b30*/  IMAD R12, R5.reuse, R16, R15 ;  /* 0x00000010050c7224 */ /* 0x040fe400078e020f */
[----:B------:R-:W-:Y:S02]  /*1b40*/  IMAD R116, R5, R13, R116 ;  /* 0x0000000d05747224 */ /* 0x000fe400078e0274 */
[----:B------:R-:W-:-:S04]  /*1b50*/  IMAD.HI.U32 R13, R6, R134, RZ ;  /* 0x00000086060d7227 */ /* 0x000fc800078e00ff */
[----:B------:R-:W-:Y:S02]  /*1b60*/  IMAD.MOV R13, RZ, RZ, -R13 ;  /* 0x000000ffff0d7224 */ /* 0x000fe400078e0a0d */
[----:B------:R-:W-:Y:S02]  /*1b70*/  IMAD.MOV R16, RZ, RZ, -R11 ;  /* 0x000000ffff107224 */ /* 0x000fe400078e0a0b */
[----:B------:R-:W-:Y:S02]  /*1b80*/  IMAD R134, R5, R13, R134 ;  /* 0x0000000d05867224 */ /* 0x000fe400078e0286 */
[----:B------:R-:W-:-:S03]  /*1b90*/  IMAD.HI.U32 R11, R6, R20, RZ ;  /* 0x00000014060b7227 */ /* 0x000fc600078e00ff */
[C---:B------:R-:W-:Y:S01]  /*1ba0*/  ISETP.GT.U32.AND P1, PT, R5.reuse, R134, PT ;  /* 0x000000860500720c */ /* 0x040fe20003f24070 */
[----:B------:R-:W-:Y:S02]  /*1bb0*/  IMAD.MOV R11, RZ, RZ, -R11 ;  /* 0x000000ffff0b7224 */ /* 0x000fe400078e0a0b */
[----:B------:R-:W-:Y:S01]  /*1bc0*/  @!P0 IMAD.IADD R8, R8, 0x1, -R5 ;  /* 0x0000000108088824 */ /* 0x000fe200078e0a05 */
[C---:B------:R-:W-:Y:S01]  /*1bd0*/  ISETP.GT.U32.AND P0, PT, R5.reuse, R14, PT ;  /* 0x0000000e0500720c */ /* 0x040fe20003f04070 */
[C---:B------:R-:W-:Y:S02]  /*1be0*/  IMAD R20, R5.reuse, R11, R20 ;  /* 0x0000000b05147224 */ /* 0x040fe400078e0214 */
[C---:B------:R-:W-:Y:S01]  /*1bf0*/  IMAD R16, R5.reuse, R16, R17 ;  /* 0x0000001005107224 */ /* 0x040fe200078e0211 */
[----:B------:R-:W-:Y:S01]  /*1c00*/  ISETP.GT.U32.AND P6, PT, R5, R8, PT ;  /* 0x000000080500720c */ /* 0x000fe20003fc4070 */
[----:B------:R-:W-:-:S03]  /*1c10*/  IMAD.HI.U32 R11, R6, R26, RZ ;  /* 0x0000001a060b7227 */ /* 0x000fc600078e00ff */
[C---:B------:R-:W-:Y:S01]  /*1c20*/  ISETP.GT.U32.AND P5, PT, R5.reuse, R16, PT ;  /* 0x000000100500720c */ /* 0x040fe20003fa4070 */
[----:B------:R-:W-:Y:S01]  /*1c30*/  @!P1 IMAD.IADD R134, R134, 0x1, -R5 ;  /* 0x0000000186869824 */ /* 0x000fe200078e0a05 */
[C---:B------:R-:W-:Y:S01]  /*1c40*/  ISETP.GT.U32.AND P1, PT, R5.reuse, R12, PT ;  /* 0x0000000c0500720c */ /* 0x040fe20003f24070 */
[----:B------:R-:W-:Y:S02]  /*1c50*/  IMAD.MOV R15, RZ, RZ, -R11 ;  /* 0x000000ffff0f7224 */ /* 0x000fe400078e0a0b */
[----:B------:R-:W-:Y:S01]  /*1c60*/  IMAD.HI.U32 R11, R6, R30, RZ ;  /* 0x0000001e060b7227 */ /* 0x000fe200078e00ff */
[----:B------:R-:W-:-:S03]  /*1c70*/  ISETP.GT.U32.AND P2, PT, R5, R134, PT ;  /* 0x000000860500720c */ /* 0x000fc60003f44070 */
[----:B------:R-:W-:Y:S01]  /*1c80*/  @!P3 IMAD.IADD R10, R10, 0x1, -R5 ;  /* 0x000000010a0ab824 */ /* 0x000fe200078e0a05 */
[C---:B------:R-:W-:Y:S01]  /*1c90*/  ISETP.GT.U32.AND P3, PT, R5.reuse, R24, PT ;  /* 0x000000180500720c */ /* 0x040fe20003f64070 */
[----:B------:R-:W-:Y:S02]  /*1ca0*/  IMAD.MOV R11, RZ, RZ, -R11 ;  /* 0x000000ffff0b7224 */ /* 0x000fe400078e0a0b */
[--C-:B------:R-:W-:Y:S01]  /*1cb0*/  @!P0 IMAD.IADD R14, R14, 0x1, -R5.reuse ;  /* 0x000000010e0e8824 */ /* 0x100fe200078e0a05 */
[C---:B------:R-:W-:Y:S01]  /*1cc0*/  ISETP.GT.U32.AND P0, PT, R5.reuse, R28, PT ;  /* 0x0000001c0500720c */ /* 0x040fe20003f04070 */
[--C-:B------:R-:W-:Y:S01]  /*1cd0*/  @!P6 IMAD.IADD R8, R8, 0x1, -R5.reuse ;  /* 0x000000010808e824 */ /* 0x100fe200078e0a05 */
[C---:B------:R-:W-:Y:S01]  /*1ce0*/  ISETP.GT.U32.AND P6, PT, R5.reuse, R22, PT ;  /* 0x000000160500720c */ /* 0x040fe20003fc4070 */
[C---:B------:R-:W-:Y:S02]  /*1cf0*/  IMAD R26, R5.reuse, R15, R26 ;  /* 0x0000000f051a7224 */ /* 0x040fe400078e021a */
[----:B------:R-:W-:Y:S01]  /*1d00*/  @!P2 IMAD.IADD R134, R134, 0x1, -R5 ;  /* 0x000000018686a824 */ /* 0x000fe200078e0a05 */
[C---:B------:R-:W-:Y:S01]  /*1d10*/  ISETP.GT.U32.AND P2, PT, R5.reuse, R20, PT ;  /* 0x000000140500720c */ /* 0x040fe20003f44070 */
[----:B------:R-:W-:-:S02]  /*1d20*/  IMAD R30, R5, R11, R30 ;  /* 0x0000000b051e7224 */ /* 0x000fc400078e021e */
[--C-:B------:R-:W-:Y:S01]  /*1d30*/  @!P1 IMAD.IADD R12, R12, 0x1, -R5.reuse ;  /* 0x000000010c0c9824 */ /* 0x100fe200078e0a05 */
[C---:B------:R-:W-:Y:S01]  /*1d40*/  ISETP.GT.U32.AND P1, PT, R5.reuse, R26, PT ;  /* 0x0000001a0500720c */ /* 0x040fe20003f24070 */
        /* <DEDUP_REMOVED lines=8> */
[----:B------:R-:W-:Y:S01]  /*1dd0*/  @!P2 IMAD.IADD R20, R20, 0x1, -R5 ;  /* 0x000000011414a824 */ /* 0x000fe200078e0a05 */
[----:B------:R-:W-:Y:S01]  /*1de0*/  ISETP.GT.U32.AND P2, PT, R5, R34, PT ;  /* 0x000000220500720c */ /* 0x000fe20003f44070 */
[----:B------:R-:W-:-:S04]  /*1df0*/  IMAD.HI.U32 R11, R6, R36, RZ ;  /* 0x00000024060b7227 */ /* 0x000fc800078e00ff */
[----:B------:R-:W-:Y:S01]  /*1e00*/  @!P6 IMAD.IADD R22, R22, 0x1, -R5 ;  /* 0x000000011616e824 */ /* 0x000fe200078e0a05 */
[----:B------:R-:W-:Y:S01]  /*1e10*/  ISETP.GT.U32.AND P6, PT, R5, R10, PT ;  /* 0x0000000a0500720c */ /* 0x000fe20003fc4070 */
[----:B------:R-:W-:Y:S02]  /*1e20*/  IMAD.MOV R15, RZ, RZ, -R11 ;  /* 0x000000ffff0f7224 */ /* 0x000fe400078e0a0b */
[----:B------:R-:W-:-:S04]  /*1e30*/  IMAD.HI.U32 R11, R6, R40, RZ ;  /* 0x00000028060b7227 */ /* 0x000fc800078e00ff */
[--C-:B------:R-:W-:Y:S01]  /*1e40*/  @!P2 IMAD.IADD R34, R34, 0x1, -R5.reuse ;  /* 0x000000012222a824 */ /* 0x100fe200078e0a05 */
[C---:B------:R-:W-:Y:S01]  /*1e50*/  ISETP.GT.U32.AND P2, PT, R5.reuse, R22, PT ;  /* 0x000000160500720c */ /* 0x040fe20003f44070 */
[--C-:B------:R-:W-:Y:S01]  /*1e60*/  @!P1 IMAD.IADD R26, R26, 0x1, -R5.reuse ;  /* 0x000000011a1a9824 */ /* 0x100fe200078e0a05 */
[C---:B------:R-:W-:Y:S01]  /*1e70*/  ISETP.GT.U32.AND P1, PT, R5.reuse, R14, PT ;  /* 0x0000000e0500720c */ /* 0x040fe20003f24070 */
[--C-:B------:R-:W-:Y:S01]  /*1e80*/  @!P5 IMAD.IADD R30, R30, 0x1, -R5.reuse ;  /* 0x000000011e1ed824 */ /* 0x100fe200078e0a05 */
[C---:B------:R-:W-:Y:S01]  /*1e90*/  ISETP.GT.U32.AND P5, PT, R5.reuse, R18, PT ;  /* 0x000000120500720c */ /* 0x040fe20003fa4070 */
[----:B------:R-:W-:Y:S01]  /*1ea0*/  @!P4 IMAD.IADD R32, R32, 0x1, -R5 ;  /* 0x000000012020c824 */ /* 0x000fe200078e0a05 */
[C---:B------:R-:W-:Y:S01]  /*1eb0*/  ISETP.GT.U32.AND P4, PT, R5.reuse, R20, PT ;  /* 0x000000140500720c */ /* 0x040fe20003f84070 */
[----:B------:R-:W-:Y:S02]  /*1ec0*/  IMAD.MOV R11, RZ, RZ, -R11 ;  /* 0x000000ffff0b7224 */ /* 0x000fe400078e0a0b */
[--C-:B------:R-:W-:Y:S01]  /*1ed0*/  @!P3 IMAD.IADD R12, R12, 0x1, -R5.reuse ;  /* 0x000000010c0cb824 */ /* 0x100fe200078e0a05 */
[C---:B------:R-:W-:Y:S01]  /*1ee0*/  ISETP.GT.U32.AND P3, PT, R5.reuse, R24, PT ;  /* 0x000000180500720c */ /* 0x040fe20003f64070 */
[----:B------:R-:W-:Y:S01]  /*1ef0*/  @!P0 IMAD.IADD R16, R16, 0x1, -R5 ;  /* 0x0000000110108824 */ /* 0x000fe200078e0a05 */
[C---:B------:R-:W-:Y:S01]  /*1f00*/  ISETP.GT.U32.AND P0, PT, R5.reuse, R28, PT ;  /* 0x0000001c0500720c */ /* 0x040fe20003f04070 */
[----:B------:R-:W-:-:S02]  /*1f10*/  IMAD R40, R5, R11, R40 ;  /* 0x0000000b05287224 */ /* 0x000fc400078e0228 */
[----:B------:R-:W-:-:S04]  /*1f20*/  IMAD.HI.U32 R11, R6, R46, RZ ;  /* 0x0000002e060b7227 */ /* 0x000fc800078e00ff */
[----:B------:R-:W-:Y:S02]  /*1f30*/  IMAD R36, R5, R15, R36 ;  /* 0x0000000f05247224 */ /* 0x000fe400078e0224 */
        /* <DEDUP_REMOVED lines=17> */
[C---:B------:R-:W-:Y:S02]  /*2050*/  IMAD R46, R5.reuse, R15, R46 ;  /* 0x0000000f052e7224 */ /* 0x040fe400078e022e */
[----:B------:R-:W-:Y:S01]  /*2060*/  @!P6 IMAD.IADD R10, R10, 0x1, -R5 ;  /* 0x000000010a0ae824 */ /* 0x000fe200078e0a05 */
[C---:B------:R-:W-:Y:S01]  /*2070*/  ISETP.GT.U32.AND P6, PT, R5.reuse, R34, PT ;  /* 0x000000220500720c */ /* 0x040fe20003fc4070 */
[----:B------:R-:W-:Y:S02]  /*2080*/  IMAD.MOV R15, RZ, RZ, -R11 ;  /* 0x000000ffff0f7224 */ /* 0x000fe400078e0a0b */
        /* <DEDUP_REMOVED lines=9> */
[C---:B------:R-:W-:Y:S02]  /*2120*/  IMAD R56, R5.reuse, R15, R56 ;  /* 0x0000000f05387224 */ /* 0x040fe400078e0238 */
[----:B------:R-:W-:Y:S01]  /*2130*/  @!P3 IMAD.IADD R38, R38, 0x1, -R5 ;  /* 0x000000012626b824 */ /* 0x000fe200078e0a05 */
[C---:B------:R-:W-:Y:S01]  /*2140*/  ISETP.GT.U32.AND P3, PT, R5.reuse, R52, PT ;  /* 0x000000340500720c */ /* 0x040fe20003f64070 */
[----:B------:R-:W-:Y:S02]  /*2150*/  IMAD.MOV R11, RZ, RZ, -R11 ;  /* 0x000000ffff0b7224 */ /* 0x000fe400078e0a0b */
[--C-:B------:R-:W-:Y:S01]  /*2160*/  @!P0 IMAD.IADD R42, R42, 0x1, -R5.reuse ;  /* 0x000000012a2a8824 */ /* 0x100fe200078e0a05 */
[C---:B------:R-:W-:Y:S01]  /*2170*/  ISETP.GT.U32.AND P0, PT, R5.reuse, R56, PT ;  /* 0x000000380500720c */ /* 0x040fe20003f04070 */
[C---:B------:R-:W-:Y:S02]  /*2180*/  IMAD R60, R5.reuse, R11, R60 ;  /* 0x0000000b053c7224 */ /* 0x040fe400078e023c */
        /* <DEDUP_REMOVED lines=29> */
[----:B------:R-:W-:Y:S01]  /*2360*/  @!P0 IMAD.IADD R44, R44, 0x1, -R5 ;  /* 0x000000012c2c8824 */ /* 0x000fe200078e0a05 */
[C---:B------:R-:W-:Y:S01]  /*2370*/  ISETP.GT.U32.AND P0, PT, R5.reuse, R56, PT ;  /* 0x000000380500720c */ /* 0x040fe20003f04070 */
[----:B------:R-:W-:Y:S02]  /*2380*/  IMAD.MOV R11, RZ, RZ, -R11 ;  /* 0x000000ffff0b7224 */ /* 0x000fe400078e0a0b */
[--C-:B------:R-:W-:Y:S01]  /*2390*/  @!P2 IMAD.IADD R50, R50, 0x1, -R5.reuse ;  /* 0x000000013232a824 */ /* 0x100fe200078e0a05 */
[C---:B------:R-:W-:Y:S01]  /*23a0*/  ISETP.GT.U32.AND P2, PT, R5.reuse, R64, PT ;  /* 0x000000400500720c */ /* 0x040fe20003f44070 */
[C---:B------:R-:W-:Y:S02]  /*23b0*/  IMAD R66, R5.reuse, R15, R66 ;  /* 0x0000000f05427224 */ /* 0x040fe400078e0242 */
[C---:B------:R-:W-:Y:S02]  /*23c0*/  IMAD R70, R5.reuse, R11, R70 ;  /* 0x0000000b05467224 */ /* 0x040fe400078e0246 */
        /* <DEDUP_REMOVED lines=13> */
[C---:B------:R-:W-:Y:S02]  /*24a0*/  IMAD R78, R5.reuse, R15, R78 ;  /* 0x0000000f054e7224 */ /* 0x040fe400078e024e */
[----:B------:R-:W-:Y:S02]  /*24b0*/  IMAD.MOV R11, RZ, RZ, -R11 ;  /* 0x000000ffff0b7224 */ /* 0x000fe400078e0a0b */
[--C-:B------:R-:W-:Y:S01]  /*24c0*/  @!P6 IMAD.IADD R36, R36, 0x1, -R5.reuse ;  /* 0x000000012424e824 */ /* 0x100fe200078e0a05 */
[C---:B------:R-:W-:Y:S01]  /*24d0*/  ISETP.GT.U32.AND P6, PT, R5.reuse, R60, PT ;  /* 0x0000003c0500720c */ /* 0x040fe20003fc4070 */
[----:B------:R-:W-:Y:S01]  /*24e0*/  @!P2 IMAD.IADD R64, R64, 0x1, -R5 ;  /* 0x000000014040a824 */ /* 0x000fe200078e0a05 */
[C---:B------:R-:W-:Y:S01]  /*24f0*/  ISETP.GT.U32.AND P2, PT, R5.reuse, R80, PT ;  /* 0x000000500500720c */ /* 0x040fe20003f44070 */
[----:B------:R-:W-:-:S02]  /*2500*/  IMAD R82, R5, R11, R82 ;  /* 0x0000000b05527224 */ /* 0x000fc400078e0252 */
        /* <DEDUP_REMOVED lines=8> */
[C---:B------:R-:W-:Y:S01]  /*2590*/  ISETP.GT.U32.AND P3, PT, R5.reuse, R82, PT ;  /* 0x000000520500720c */ /* 0x040fe20003f64070 */
[----:B------:R-:W-:Y:S02]  /*25a0*/  IMAD.MOV R15, RZ, RZ, -R11 ;  /* 0x000000ffff0f7224 */ /* 0x000fe400078e0a0b */
        /* <DEDUP_REMOVED lines=15> */
[----:B------:R-:W-:-:S02]  /*26a0*/  IMAD R92, R5, R11, R92 ;  /* 0x0000000b055c7224 */ /* 0x000fc400078e025c */
[----:B------:R-:W-:-:S04]  /*26b0*/  IMAD.HI.U32 R11, R6, R98, RZ ;  /* 0x00000062060b7227 */ /* 0x000fc800078e00ff */
[--C-:B------:R-:W-:Y:S01]  /*26c0*/  @!P3 IMAD.IADD R82, R82, 0x1, -R5.reuse ;  /* 0x000000015252b824 */ /* 0x100fe200078e0a05 */
[C---:B------:R-:W-:Y:S01]  /*26d0*/  ISETP.GT.U32.AND P3, PT, R5.reuse, R68, PT ;  /* 0x000000440500720c */ /* 0x040fe20003f64070 */
        /* <DEDUP_REMOVED lines=19> */
[C---:B------:R-:W-:Y:S02]  /*2810*/  IMAD R98, R5.reuse, R15, R98 ;  /* 0x0000000f05627224 */ /* 0x040fe400078e0262 */
[----:B------:R-:W-:Y:S01]  /*2820*/  @!P0 IMAD.IADD R72, R72, 0x1, -R5 ;  /* 0x0000000148488824 */ /* 0x000fe200078e0a05 */
[----:B------:R-:W-:Y:S01]  /*2830*/  ISETP.GT.U32.AND P0, PT, R5, R86, PT ;  /* 0x000000560500720c */ /* 0x000fe20003f04070 */
[----:B------:R-:W-:Y:S02]  /*2840*/  IMAD.MOV R15, RZ, RZ, -R11 ;  /* 0x000000ffff0f7224 */ /* 0x000fe400078e0a0b */
[----:B------:R-:W-:-:S04]  /*2850*/  IMAD.HI.U32 R11, R6, R112, RZ ;  /* 0x00000070060b7227 */ /* 0x000fc800078e00ff */
        /* <DEDUP_REMOVED lines=10> */
[----:B------:R-:W-:Y:S01]  /*2900*/  @!P6 IMAD.IADD R62, R62, 0x1, -R5 ;  /* 0x000000013e3ee824 */ /* 0x000fe200078e0a05 */
[----:B------:R-:W-:Y:S01]  /*2910*/  ISETP.GT.U32.AND P6, PT, R5, R88, PT ;  /* 0x000000580500720c */ /* 0x000fe20003fc4070 */
        /* <DEDUP_REMOVED lines=18> */
[----:B------:R-:W-:-:S02]  /*2a40*/  IMAD.MOV R9, RZ, RZ, -R9 ;  /* 0x000000ffff097224 */ /* 0x000fc400078e0a09 */
[C---:B------:R-:W-:Y:S02]  /*2a50*/  IMAD R122, R5.reuse, R11, R122 ;  /* 0x0000000b057a7224 */ /* 0x040fe400078e027a */
        /* <DEDUP_REMOVED lines=8> */
[----:B------:R-:W-:-:S04]  /*2ae0*/  IMAD.HI.U32 R9, R6, R124, RZ ;  /* 0x0000007c06097227 */ /* 0x000fc800078e00ff */
[----:B------:R-:W-:Y:S02]  /*2af0*/  IMAD.MOV R11, RZ, RZ, -R11 ;  /* 0x000000ffff0b7224 */ /* 0x000fe400078e0a0b */
[----:B------:R-:W-:Y:S02]  /*2b00*/  IMAD.MOV R13, RZ, RZ, -R9 ;  /* 0x000000ffff0d7224 */ /* 0x000fe400078e0a09 */
[----:B------:R-:W-:Y:S02]  /*2b10*/  IMAD R126, R5, R11, R126 ;  /* 0x0000000b057e7224 */ /* 0x000fe400078e027e */
[----:B------:R-:W-:-:S04]  /*2b20*/  IMAD.HI.U32 R9, R6, R128, RZ ;  /* 0x0000008006097227 */ /* 0x000fc800078e00ff */
        /* <DEDUP_REMOVED lines=9> */
[----:B------:R-:W-:Y:S02]  /*2bc0*/  IMAD R124, R5, R13, R124 ;  /* 0x0000000d057c7224 */ /* 0x000fe400078e027c */
[----:B------:R-:W-:-:S02]  /*2bd0*/  IMAD.MOV R13, RZ, RZ, -R9 ;  /* 0x000000ffff0d7224 */ /* 0x000fc400078e0a09 */
[----:B------:R-:W-:Y:S02]  /*2be0*/  IMAD.MOV R11, RZ, RZ, -R11 ;  /* 0x000000ffff0b7224 */ /* 0x000fe400078e0a0b */
[----:B------:R-:W-:Y:S01]  /*2bf0*/  @!P6 IMAD.IADD R102, R102, 0x1, -R5 ;  /* 0x000000016666e824 */ /* 0x000fe200078e0a05 */
[----:B------:R-:W-:Y:S01]  /*2c00*/  ISETP.GT.U32.AND P6, PT, R5, R90, PT ;  /* 0x0000005a0500720c */ /* 0x000fe20003fc4070 */
[----:B------:R-:W-:-:S04]  /*2c10*/  IMAD.HI.U32 R9, R6, R132, RZ ;  /* 0x0000008406097227 */ /* 0x000fc800078e00ff */
[--C-:B------:R-:W-:Y:S01]  /*2c20*/  @!P3 IMAD.IADD R110, R110, 0x1, -R5.reuse ;  /* 0x000000016e6eb824 */ /* 0x100fe200078e0a05 */
[C---:B------:R-:W-:Y:S01]  /*2c30*/  ISETP.GT.U32.AND P3, PT, R5.reuse, R98, PT ;  /* 0x000000620500720c */ /* 0x040fe20003f64070 */
[C---:B------:R-:W-:Y:S01]  /*2c40*/  IMAD R130, R5.reuse, R11, R130 ;  /* 0x0000000b05827224 */ /* 0x040fe200078e0282 */
[----:B------:R-:W-:Y:S01]  /*2c50*/  IABS R11, R21 ;  /* 0x00000015000b7213 */ /* 0x000fe20000000000 */
[----:B------:R-:W-:Y:S01]  /*2c60*/  @!P0 IMAD.IADD R114, R114, 0x1, -R5 ;  /* 0x0000000172728824 */ /* 0x000fe200078e0a05 */
[C---:B------:R-:W-:Y:S01]  /*2c70*/  ISETP.GT.U32.AND P0, PT, R5.reuse, R102, PT ;  /* 0x000000660500720c */ /* 0x040fe20003f04070 */
[----:B------:R-:W-:Y:S02]  /*2c80*/  IMAD.MOV R9, RZ, RZ, -R9 ;  /* 0x000000ffff097224 */ /* 0x000fe400078e0a09 */
[----:B------:R-:W-:Y:S01]  /*2c90*/  @!P2 IMAD.IADD R96, R96, 0x1, -R5 ;  /* 0x000000016060a824 */ /* 0x000fe200078e0a05 */
[C---:B------:R-:W-:Y:S01]  /*2ca0*/  ISETP.GT.U32.AND P2, PT, R5.reuse, R108, PT ;  /* 0x0000006c0500720c */ /* 0x040fe20003f44070 */
[----:B------:R-:W-:-:S02]  /*2cb0*/  IMAD R132, R5, R9, R132 ;  /* 0x0000000905847224 */ /* 0x000fc400078e0284 */
[----:B------:R-:W-:Y:S02]  /*2cc0*/  IMAD.MOV.U32 R9, RZ, RZ, R11 ;  /* 0x000000ffff097224 */ /* 0x000fe400078e000b */
[--C-:B------:R-:W-:Y:S01]  /*2cd0*/  @!P5 IMAD.IADD R92, R92, 0x1, -R5.reuse ;  /* 0x000000015c5cd824 */ /* 0x100fe200078e0a05 */
[C---:B------:R-:W-:Y:S01]  /*2ce0*/  ISETP.GT.U32.AND P5, PT, R5.reuse, R104, PT ;  /* 0x000000680500720c */ /* 0x040fe20003fa4070 */
[----:B------:R-:W-:Y:S01]  /*2cf0*/  @!P4 IMAD.IADD R94, R94, 0x1, -R5 ;  /* 0x000000015e5ec824 */ /* 0x000fe200078e0a05 */
[----:B------:R-:W-:Y:S01]  /*2d00*/  ISETP.GT.U32.AND P4, PT, R5, R106, PT ;  /* 0x0000006a0500720c */ /* 0x000fe20003f84070 */
[----:B------:R-:W-:-:S04]  /*2d10*/  IMAD.HI.U32 R6, R6, R9, RZ ;  /* 0x0000000906067227 */ /* 0x000fc800078e00ff */
[--C-:B------:R-:W-:Y:S01]  /*2d20*/  @!P3 IMAD.IADD R98, R98, 0x1, -R5.reuse ;  /* 0x000000016262b824 */ /* 0x100fe200078e0a05 */
[C---:B------:R-:W-:Y:S01]  /*2d30*/  ISETP.GT.U32.AND P3, PT, R5.reuse, R110, PT ;  /* 0x0000006e0500720c */ /* 0x040fe20003f64070 */
[--C-:B------:R-:W-:Y:S01]  /*2d40*/  @!P1 IMAD.IADD R112, R112, 0x1, -R5.reuse ;  /* 0x0000000170709824 */ /* 0x100fe200078e0a05 */
[C---:B------:R-:W-:Y:S01]  /*2d50*/  ISETP.GT.U32.AND P1, PT, R5.reuse, R100, PT ;  /* 0x000000640500720c */ /* 0x040fe20003f24070 */
[----:B------:R-:W-:Y:S02]  /*2d60*/  IMAD.MOV R6, RZ, RZ, -R6 ;  /* 0x000000ffff067224 */ /* 0x000fe400078e0a06 */
[--C-:B------:R-:W-:Y:S01]  /*2d70*/  @!P0 IMAD.IADD R102, R102, 0x1, -R5.reuse ;  /* 0x0000000166668824 */ /* 0x100fe200078e0a05 */
[C---:B------:R-:W-:Y:S01]  /*2d80*/  ISETP.GT.U32.AND P0, PT, R5.reuse, R116, PT ;  /* 0x000000740500720c */ /* 0x040fe20003f04070 */
[----:B------:R-:W-:Y:S01]  /*2d90*/  @!P6 IMAD.IADD R90, R90, 0x1, -R5 ;  /* 0x000000015a5ae824 */ /* 0x000fe200078e0a05 */
[C---:B------:R-:W-:Y:S01]  /*2da0*/  ISETP.GT.U32.AND P6, PT, R5.reuse, R112, PT ;  /* 0x000000700500720c */ /* 0x040fe20003fc4070 */
[----:B------:R-:W-:-:S02]  /*2db0*/  IMAD R118, R5, R15, R118 ;  /* 0x0000000f05767224 */ /* 0x000fc400078e0276 */
[C---:B------:R-:W-:Y:S01]  /*2dc0*/  IMAD R6, R5.reuse, R6, R9 ;  /* 0x0000000605067224 */ /* 0x040fe200078e0209 */
[----:B------:R-:W-:Y:S01]  /*2dd0*/  IABS R9, R173 ;  /* 0x000000ad00097213 */ /* 0x000fe20000000000 */
        /* <DEDUP_REMOVED lines=14> */
[----:B------:R-:W-:Y:S01]  /*2ec0*/  @!P6 IMAD.IADD R112, R112, 0x1, -R5 ;  /* 0x000000017070e824 */ /* 0x000fe200078e0a05 */
[C---:B------:R-:W-:Y:S01]  /*2ed0*/  ISETP.GT.U32.AND P6, PT, R5.reuse, R126, PT ;  /* 0x0000007e0500720c */ /* 0x040fe20003fc4070 */
[----:B------:R-:W-:Y:S01]  /*2ee0*/  IMAD R9, R4, R7, R9 ;  /* 0x0000000704097224 */ /* 0x000fe200078e0209 */
[----:B------:R-:W-:Y:S01]  /*2ef0*/  SHF.R.S32.HI R7, RZ, 0x1f, R2 ;  /* 0x0000001fff077819 */ /* 0x000fe20000011402 */
[--C-:B------:R-:W-:Y:S01]  /*2f00*/  @!P2 IMAD.IADD R122, R122, 0x1, -R5.reuse ;  /* 0x000000017a7aa824 */ /* 0x100fe200078e0a05 */
[C---:B------:R-:W-:Y:S01]  /*2f10*/  ISETP.GT.U32.AND P2, PT, R5.reuse, R116, PT ;  /* 0x000000740500720c */ /* 0x040fe20003f44070 */
[--C-:B------:R-:W-:Y:S01]  /*2f20*/  @!P5 IMAD.IADD R118, R118, 0x1, -R5.reuse ;  /* 0x000000017676d824 */ /* 0x100fe200078e0a05 */
[C---:B------:R-:W-:Y:S01]  /*2f30*/  ISETP.GT.U32.AND P5, PT, R5.reuse, R132, PT ;  /* 0x000000840500720c */ /* 0x040fe20003fa4070 */
[--C-:B------:R-:W-:Y:S01]  /*2f40*/  @!P4 IMAD.IADD R120, R120, 0x1, -R5.reuse ;  /* 0x000000017878c824 */ /* 0x100fe200078e0a05 */
[----:B------:R-:W-:Y:S01]  /*2f50*/  ISETP.GT.U32.AND P4, PT, R4, R9, PT ;  /* 0x000000090400720c */ /* 0x000fe20003f84070 */
[----:B------:R-:W-:Y:S01]  /*2f60*/  IMAD R128, R5, R13, R128 ;  /* 0x0000000d05807224 */ /* 0x000fe200078e0280 */
[----:B------:R-:W-:Y:S01]  /*2f70*/  LEA.HI R2, R7, R2, RZ, 0x6 ;  /* 0x0000000207027211 */ /* 0x000fe200078f30ff */
[--C-:B------:R-:W-:Y:S01]  /*2f80*/  @!P3 IMAD.IADD R124, R124, 0x1, -R5.reuse ;  /* 0x000000017c7cb824 */ /* 0x100fe200078e0a05 */
[C---:B------:R-:W-:Y:S01]  /*2f90*/  ISETP.GT.U32.AND P3, PT, R5.reuse, R118, PT ;  /* 0x000000760500720c */ /* 0x040fe20003f64070 */
[--C-:B------:R-:W-:Y:S01]  /*2fa0*/  @!P1 IMAD.IADD R114, R114, 0x1, -R5.reuse ;  /* 0x0000000172729824 */ /* 0x100fe200078e0a05 */
[C---:B------:R-:W-:Y:S01]  /*2fb0*/  ISETP.GT.U32.AND P1, PT, R5.reuse, R128, PT ;  /* 0x000000800500720c */ /* 0x040fe20003f24070 */
[--C-:B------:R-:W-:Y:S01]  /*2fc0*/  @!P0 IMAD.IADD R130, R130, 0x1, -R5.reuse ;  /* 0x0000000182828824 */ /* 0x100fe200078e0a05 */
[C---:B------:R-:W-:Y:S01]  /*2fd0*/  ISETP.GT.U32.AND P0, PT, R5.reuse, R122, PT ;  /* 0x0000007a0500720c */ /* 0x040fe20003f04070 */
[--C-:B------:R-:W-:Y:S01]  /*2fe0*/  @!P6 IMAD.IADD R126, R126, 0x1, -R5.reuse ;  /* 0x000000017e7ee824 */ /* 0x100fe200078e0a05 */
[----:B------:R-:W-:Y:S01]  /*2ff0*/  ISETP.GT.U32.AND P6, PT, R5, R6, PT ;  /* 0x000000060500720c */ /* 0x000fe20003fc4070 */
[--C-:B------:R-:W-:Y:S01]  /*3000*/  @!P2 IMAD.IADD R116, R116, 0x1, -R5.reuse ;  /* 0x000000017474a824 */ /* 0x100fe200078e0a05 */
[----:B------:R-:W-:Y:S01]  /*3010*/  SHF.R.S32.HI R2, RZ, 0x6, R2 ;  /* 0x00000006ff027819 */ /* 0x000fe20000011402 */
[----:B------:R-:W-:Y:S01]  /*3020*/  @!P4 IMAD.IADD R9, R9, 0x1, -R4 ;  /* 0x000000010909c824 */ /* 0x000fe200078e0a04 */
[----:B------:R-:W-:Y:S01]  /*3030*/  ISETP.GT.U32.AND P2, PT, R5, R126, PT ;  /* 0x0000007e0500720c */ /* 0x000fe20003f44070 */
[--C-:B------:R-:W-:Y:S01]  /*3040*/  @!P5 IMAD.IADD R132, R132, 0x1, -R5.reuse ;  /* 0x000000018484d824 */ /* 0x100fe200078e0a05 */
[----:B------:R-:W-:Y:S01]  /*3050*/  ISETP.GE.AND P4, PT, R173, RZ, PT ;  /* 0x000000ffad00720c */ /* 0x000fe20003f86270 */
[--C-:B------:R-:W-:Y:S01]  /*3060*/  @!P3 IMAD.IADD R118, R118, 0x1, -R5.reuse ;  /* 0x000000017676b824 */ /* 0x100fe200078e0a05 */
[----:B------:R-:W-:Y:S01]  /*3070*/  ISETP.GT.U32.AND P3, PT, R4, R9, PT ;  /* 0x000000090400720c */ /* 0x000fe20003f64070 */
[--C-:B------:R-:W-:Y:S01]  /*3080*/  @!P1 IMAD.IADD R128, R128, 0x1, -R5.reuse ;  /* 0x0000000180809824 */ /* 0x100fe200078e0a05 */
[C---:B------:R-:W-:Y:S01]  /*3090*/  ISETP.GT.U32.AND P1, PT, R5.reuse, R120, PT ;  /* 0x000000780500720c */ /* 0x040fe20003f24070 */
[--C-:B------:R-:W-:Y:S01]  /*30a0*/  @!P0 IMAD.IADD R122, R122, 0x1, -R5.reuse ;  /* 0x000000017a7a8824 */ /* 0x100fe200078e0a05 */
[C---:B------:R-:W-:Y:S01]  /*30b0*/  ISETP.GT.U32.AND P0, PT, R5.reuse, R130, PT ;  /* 0x000000820500720c */ /* 0x040fe20003f04070 */
[----:B------:R-:W-:Y:S01]  /*30c0*/  @!P6 IMAD.IADD R6, R6, 0x1, -R5 ;  /* 0x000000010606e824 */ /* 0x000fe200078e0a05 */
[----:B------:R-:W-:-:S02]  /*30d0*/  ISETP.GT.U32.AND P5, PT, R5, R124, PT ;  /* 0x0000007c0500720c */ /* 0x000fc40003fa4070 */
[----:B------:R-:W-:Y:S01]  /*30e0*/  ISETP.GT.U32.AND P6, PT, R5, R132, PT ;  /* 0x000000840500720c */ /* 0x000fe20003fc4070 */
[----:B------:R-:W-:Y:S01]  /*30f0*/  @!P2 IMAD.IADD R126, R126, 0x1, -R5 ;  /* 0x000000017e7ea824 */ /* 0x000fe200078e0a05 */
[----:B------:R-:W-:-:S03]  /*3100*/  ISETP.NE.AND P2, PT, R76, RZ, PT ;  /* 0x000000ff4c00720c */ /* 0x000fc60003f45270 */
[----:B------:R-:W-:Y:S01]  /*3110*/  @!P3 IMAD.IADD R9, R9, 0x1, -R4 ;  /* 0x000000010909b824 */ /* 0x000fe200078e0a04 */
[----:B------:R-:W-:Y:S01]  /*3120*/  ISETP.GE.AND P3, PT, R172, RZ, PT ;  /* 0x000000ffac00720c */ /* 0x000fe20003f66270 */
[--C-:B------:R-:W-:Y:S01]  /*3130*/  @!P1 IMAD.IADD R120, R120, 0x1, -R5.reuse ;  /* 0x0000000178789824 */ /* 0x100fe200078e0a05 */
[C---:B------:R-:W-:Y:S01]  /*3140*/  ISETP.GT.U32.AND P1, PT, R5.reuse, R128, PT ;  /* 0x000000800500720c */ /* 0x040fe20003f24070 */
[----:B------:R-:W-:Y:S01]  /*3150*/  @!P0 IMAD.IADD R130, R130, 0x1, -R5 ;  /* 0x0000000182828824 */ /* 0x000fe200078e0a05 */
[----:B------:R-:W-:Y:S01]  /*3160*/  ISETP.GE.AND P0, PT, R170, RZ, PT ;  /* 0x000000ffaa00720c */ /* 0x000fe20003f06270 */
[----:B------:R-:W-:Y:S02]  /*3170*/  IMAD.MOV.U32 R4, RZ, RZ, R9 ;  /* 0x000000ffff047224 */ /* 0x000fe400078e0009 */
[--C-:B------:R-:W-:Y:S01]  /*3180*/  @!P5 IMAD.IADD R124, R124, 0x1, -R5.reuse ;  /* 0x000000017c7cd824 */ /* 0x100fe200078e0a05 */
[----:B------:R-:W-:Y:S01]  /*3190*/  ISETP.GT.U32.AND P5, PT, R5, R6, PT ;  /* 0x000000060500720c */ /* 0x000fe20003fa4070 */
[----:B------:R-:W-:Y:S01]  /*31a0*/  @!P4 IMAD.MOV R4, RZ, RZ, -R4 ;  /* 0x000000ffff04c224 */ /* 0x000fe200078e0a04 */
[----:B------:R-:W-:Y:S01]  /*31b0*/  @!P2 LOP3.LUT R4, RZ, R76, RZ, 0x33, !PT ;  /* 0x0000004cff04a212 */ /* 0x000fe200078e33ff */
[--C-:B------:R-:W-:Y:S01]  /*31c0*/  @!P6 IMAD.IADD R132, R132, 0x1, -R5.reuse ;  /* 0x000000018484e824 */ /* 0x100fe200078e0a05 */
[----:B------:R-:W-:Y:S01]  /*31d0*/  ISETP.GE.AND P2, PT, R168, RZ, PT ;  /* 0x000000ffa800720c */ /* 0x000fe20003f46270 */
[----:B------:R-:W-:Y:S01]  /*31e0*/  @!P3 IMAD.MOV R8, RZ, RZ, -R8 ;  /* 0x000000ffff08b224 */ /* 0x000fe200078e0a08 */
[----:B------:R-:W-:Y:S01]  /*31f0*/  ISETP.GE.AND P4, PT, R169, RZ, PT ;  /* 0x000000ffa900720c */ /* 0x000fe20003f86270 */
[--C-:B------:R-:W-:Y:S01]  /*3200*/  @!P1 IMAD.IADD R128, R128, 0x1, -R5.reuse ;  /* 0x0000000180809824 */ /* 0x100fe200078e0a05 */
[----:B------:R-:W-:Y:S01]  /*3210*/  ISETP.GE.AND P1, PT, R171, RZ, PT ;  /* 0x000000ffab00720c */ /* 0x000fe20003f26270 */
[----:B------:R-:W-:Y:S01]  /*3220*/  @!P0 IMAD.MOV R12, RZ, RZ, -R12 ;  /* 0x000000ffff0c8224 */ /* 0x000fe200078e0a0c */
[----:B------:R-:W-:Y:S01]  /*3230*/  ISETP.GE.AND P0, PT, R164, RZ, PT ;  /* 0x000000ffa400720c */ /* 0x000fe20003f06270 */
[----:B------:R-:W-:Y:S01]  /*3240*/  IMAD R4, R4, UR4, RZ ;  /* 0x0000000404047c24 */ /* 0x000fe2000f8e02ff */
[----:B------:R-:W-:Y:S01]  /*3250*/  ISETP.GE.AND P3, PT, R166, RZ, PT ;  /* 0x000000ffa600720c */ /* 0x000fe20003f66270 */
[----:B------:R-:W-:Y:S01]  /*3260*/  @!P5 IMAD.IADD R6, R6, 0x1, -R5 ;  /* 0x000000010606d824 */ /* 0x000fe200078e0a05 */
[----:B------:R-:W-:Y:S01]  /*3270*/  ISETP.GE.AND P5, PT, R167, RZ, PT ;  /* 0x000000ffa700720c */ /* 0x000fe20003fa6270 */
[----:B------:R-:W-:-:S02]  /*3280*/  ULDC.64 UR4, c[0x0][0x210] ;  /* 0x0000840000047ab9 */ /* 0x000fc40000000a00 */
[----:B------:R-:W-:Y:S01]  /*3290*/  @!P2 IMAD.MOV R16, RZ, RZ, -R16 ;  /* 0x000000ffff10a224 */ /* 0x000fe200078e0a10 */
[----:B------:R-:W-:Y:S01]  /*32a0*/  ISETP.GE.AND P2, PT, R162, RZ, PT ;  /* 0x000000ffa200720c */ /* 0x000fe20003f46270 */
        /* <DEDUP_REMOVED lines=9> */
[----:B------:R-:W-:-:S03]  /*3340*/  ISETP.GE.AND P5, PT, R161, RZ, PT ;  /* 0x000000ffa100720c */ /* 0x000fc60003fa6270 */
        /* <DEDUP_REMOVED lines=48> */
[----:B0-----:R-:W-:Y:S01]  /*3650*/  IMAD R133, R79, UR17, RZ ;  /* 0x000000114f857c24 */ /* 0x001fe2000f8e02ff */
[----:B------:R-:W-:Y:S01]  /*3660*/  SHF.R.S32.HI R79, RZ, 0x1f, R3 ;  /* 0x0000001fff4f7819 */ /* 0x000fe20000011403 */
        /* <DEDUP_REMOVED lines=11> */
[----:B------:R-:W-:-:S02]  /*3720*/  ISETP.GE.AND P5, PT, R127, RZ, PT ;  /* 0x000000ff7f00720c */ /* 0x000fc40003fa6270 */
[----:B------:R-:W-:Y:S01]  /*3730*/  LOP3.LUT R131, R0, 0x1a, RZ, 0xfc, !PT ;  /* 0x0000001a00837812 */ /* 0x000fe200078efcff */
        /* <DEDUP_REMOVED lines=40> */
[----:B------:R-:W-:Y:S01]  /*39c0*/  ISETP.NE.AND P2, PT, R77, RZ, PT ;  /* 0x000000ff4d00720c */ /* 0x000fe20003f45270 */
[----:B------:R-:W-:Y:S01]  /*39d0*/  @!P4 IMAD.MOV R124, RZ, RZ, -R124 ;  /* 0x000000ffff7cc224 */ /* 0x000fe200078e0a7c */
[----:B------:R-:W-:Y:S01]  /*39e0*/  LOP3.LUT R77, RZ, R77, RZ, 0x33, !PT ;  /* 0x0000004dff4d7212 */ /* 0x000fe200078e33ff */
[----:B------:R-:W-:Y:S01]  /*39f0*/  @!P1 IMAD.MOV R120, RZ, RZ, -R120 ;  /* 0x000000ffff789224 */ /* 0x000fe200078e0a78 */
[----:B------:R-:W-:Y:S01]  /*3a00*/  ISETP.GE.AND P1, PT, R23, RZ, PT ;  /* 0x000000ff1700720c */ /* 0x000fe20003f26270 */
[----:B------:R-:W-:Y:S01]  /*3a10*/  @!P0 IMAD.MOV R6, RZ, RZ, -R6 ;  /* 0x000000ffff068224 */ /* 0x000fe200078e0a06 */
[----:B------:R-:W-:Y:S01]  /*3a20*/  SEL R8, R77, R8, !P2 ;  /* 0x000000084d087207 */ /* 0x000fe20005000000 */
[----:B------:R-:W-:Y:S01]  /*3a30*/  @!P3 IMAD.MOV R130, RZ, RZ, -R130 ;  /* 0x000000ffff82b224 */ /* 0x000fe200078e0a82 */
[----:B------:R-:W-:Y:S01]  /*3a40*/  ISETP.GE.AND P4, PT, R19, RZ, PT ;  /* 0x000000ff1300720c */ /* 0x000fe20003f86270 */
[----:B------:R-:W-:Y:S01]  /*3a50*/  @!P5 IMAD.MOV R128, RZ, RZ, -R128 ;  /* 0x000000ffff80d224 */ /* 0x000fe200078e0a80 */
[----:B------:R-:W-:Y:S01]  /*3a60*/  LEA R5, P0, R4, UR4, 0x1 ;  /* 0x0000000404057c11 */ /* 0x000fe2000f8008ff */
[----:B------:R-:W-:Y:S01]  /*3a70*/  ULDC UR4, c[0x0][0x240] ;  /* 0x0000900000047ab9 */ /* 0x000fe20000000800 */
[C---:B------:R-:W-:Y:S01]  /*3a80*/  SEL R10, R77.reuse, R10, !P2 ;  /* 0x0000000a4d0a7207 */ /* 0x040fe20005000000 */
[----:B------:R-:W-:Y:S01]  /*3a90*/  IMAD R196, R8, UR4, RZ ;  /* 0x0000000408c47c24 */ /* 0x000fe2000f8e02ff */
[C---:B------:R-:W-:Y:S01]  /*3aa0*/  SEL R18, R77.reuse, R18, !P2 ;  /* 0x000000124d127207 */ /* 0x040fe20005000000 */
[----:B------:R-:W-:Y:S01]  /*3ab0*/  STL [R1+0x40], R5 ;  /* 0x0000400501007387 */ /* 0x000fe20000100800 */
[C---:B------:R-:W-:Y:S01]  /*3ac0*/  SEL R22, R77.reuse, R22, !P2 ;  /* 0x000000164d167207 */ /* 0x040fe20005000000 */
[----:B------:R-:W-:Y:S01]  /*3ad0*/  IMAD R202, R10, UR4, RZ ;  /* 0x000000040aca7c24 */ /* 0x000fe2000f8e02ff */
[C---:B------:R-:W-:Y:S01]  /*3ae0*/  SEL R12, R77.reuse, R12, !P2 ;  /* 0x0000000c4d0c7207 */ /* 0x040fe20005000000 */
[----:B------:R-:W-:Y:S01]  /*3af0*/  IMAD R18, R18, UR4, RZ ;  /* 0x0000000412127c24 */ /* 0x000fe2000f8e02ff */
[----:B------:R-:W-:Y:S01]  /*3b00*/  LEA.HI.X.SX32 R4, R4, UR5, 0x1, P0 ;  /* 0x0000000504047c11 */ /* 0x000fe200080f0eff */
[----:B------:R-:W-:Y:S01]  /*3b10*/  IMAD R22, R22, UR4, RZ ;  /* 0x0000000416167c24 */ /* 0x000fe2000f8e02ff */
[C---:B------:R-:W-:Y:S01]  /*3b20*/  SEL R24, R77.reuse, R24, !P2 ;  /* 0x000000184d187207 */ /* 0x040fe20005000000 */
[----:B------:R-:W-:Y:S01]  /*3b30*/  IMAD R194, R12, UR4, RZ ;  /* 0x000000040cc27c24 */ /* 0x000fe2000f8e02ff */
[C---:B------:R-:W-:Y:S01]  /*3b40*/  SEL R36, R77.reuse, R36, !P2 ;  /* 0x000000244d247207 */ /* 0x040fe20005000000 */
[----:B------:R0:W-:Y:S01]  /*3b50*/  STL [R1+0x3c], R4 ;  /* 0x00003c0401007387 */ /* 0x0001e20000100800 */
[----:B------:R-:W-:Y:S01]  /*3b60*/  LEA R11, P6, R196, UR10, 0x1 ;  /* 0x0000000ac40b7c11 */ /* 0x000fe2000f8c08ff */
[----:B------:R-:W-:Y:S01]  /*3b70*/  @!P1 IMAD.MOV R132, RZ, RZ, -R132 ;  /* 0x000000ffff849224 */ /* 0x000fe200078e0a84 */
[C---:B------:R-:W-:Y:S01]  /*3b80*/  SEL R14, R77.reuse, R14, !P2 ;  /* 0x0000000e4d0e7207 */ /* 0x040fe20005000000 */
[----:B------:R-:W-:Y:S01]  /*3b90*/  @!P4 IMAD.MOV R134, RZ, RZ, -R134 ;  /* 0x000000ffff86c224 */ /* 0x000fe200078e0a86 */
[C---:B------:R-:W-:Y:S01]  /*3ba0*/  SEL R20, R77.reuse, R20, !P2 ;  /* 0x000000144d147207 */ /* 0x040fe20005000000 */
[----:B------:R-:W-:Y:S01]  /*3bb0*/  IMAD R24, R24, UR4, RZ ;  /* 0x0000000418187c24 */ /* 0x000fe2000f8e02ff */
[C---:B------:R-:W-:Y:S01]  /*3bc0*/  SEL R26, R77.reuse, R26, !P2 ;  /* 0x0000001a4d1a7207 */ /* 0x040fe20005000000 */
[----:B------:R-:W-:Y:S01]  /*3bd0*/  IMAD R36, R36, UR4, RZ ;  /* 0x0000000424247c24 */ /* 0x000fe2000f8e02ff */
        /* <DEDUP_REMOVED lines=8> */
[----:B------:R-:W-:Y:S01]  /*3c60*/  SEL R50, R77, R50, !P2 ;  /* 0x000000324d327207 */ /* 0x000fe20005000000 */
[----:B------:R-:W-:Y:S01]  /*3c70*/  IMAD R221, R221, UR4, RZ ;  /* 0x00000004dddd7c24 */ /* 0x000fe2000f8e02ff */
[----:B------:R-:W-:Y:S01]  /*3c80*/  LEA R10, P5, R202, UR10, 0x1 ;  /* 0x0000000aca0a7c11 */ /* 0x000fe2000f8a08ff */
[----:B------:R-:W-:Y:S01]  /*3c90*/  IMAD R38, R38, UR4, RZ ;  /* 0x0000000426267c24 */ /* 0x000fe2000f8e02ff */
[----:B------:R-:W-:Y:S01]  /*3ca0*/  LEA R6, P0, R18, UR10, 0x1 ;  /* 0x0000000a12067c11 */ /* 0x000fe2000f8008ff */
[----:B------:R-:W-:Y:S01]  /*3cb0*/  IMAD R50, R50, UR4, RZ ;  /* 0x0000000432327c24 */ /* 0x000fe2000f8e02ff */
[----:B0-----:R-:W-:Y:S01]  /*3cc0*/  LEA R4, P6, R22, UR10, 0x1 ;  /* 0x0000000a16047c11 */ /* 0x001fe2000f8c08ff */
[----:B------:R-:W-:Y:S01]  /*3cd0*/  UMOV UR5, URZ ;  /* 0x0000003f00057c82 */ /* 0x000fe20008000000 */
[----:B------:R-:W-:-:S02]  /*3ce0*/  SEL R28, R77, R28, !P2 ;  /* 0x0000001c4d1c7207 */ /* 0x000fc40005000000 */
[C---:B------:R-:W-:Y:S02]  /*3cf0*/  SEL R40, R77.reuse, R40, !P2 ;  /* 0x000000284d287207 */ /* 0x040fe40005000000 */
[----:B------:R-:W-:Y:S01]  /*3d00*/  LEA R9, P3, R194, UR10, 0x1 ;  /* 0x0000000ac2097c11 */ /* 0x000fe2000f8608ff */
[----:B------:R-:W-:Y:S01]  /*3d10*/  IMAD R28, R28, UR4, RZ ;  /* 0x000000041c1c7c24 */ /* 0x000fe2000f8e02ff */
[----:B------:R-:W-:Y:S01]  /*3d20*/  SEL R30, R77, R30, !P2 ;  /* 0x0000001e4d1e7207 */ /* 0x000fe20005000000 */
[----:B------:R-:W-:Y:S01]  /*3d30*/  IMAD R40, R40, UR4, RZ ;  /* 0x0000000428287c24 */ /* 0x000fe2000f8e02ff */
[----:B------:R-:W-:Y:S02]  /*3d40*/  LEA.HI.X.SX32 R202, R202, UR11, 0x1, P5 ;  /* 0x0000000bcaca7c11 */ /* 0x000fe4000a8f0eff */
[----:B------:R-:W-:Y:S01]  /*3d50*/  LEA.HI.X.SX32 R190, R18, UR11, 0x1, P0 ;  /* 0x0000000b12be7c11 */ /* 0x000fe200080f0eff */
[----:B------:R-:W-:Y:S01]  /*3d60*/  IMAD R30, R30, UR4, RZ ;  /* 0x000000041e1e7c24 */ /* 0x000fe2000f8e02ff */
[----:B------:R-:W-:-:S02]  /*3d70*/  LEA.HI.X.SX32 R186, R22, UR11, 0x1, P6 ;  /* 0x0000000b16ba7c11 */ /* 0x000fc4000b0f0eff */
[C---:B------:R-:W-:Y:S02]  /*3d80*/  SEL R32, R77.reuse, R32, !P2 ;  /* 0x000000204d207207 */ /* 0x040fe40005000000 */
[C---:B------:R-:W-:Y:S02]  /*3d90*/  SEL R34, R77.reuse, R34, !P2 ;  /* 0x000000224d227207 */ /* 0x040fe40005000000 */
        /* <DEDUP_REMOVED lines=88> */
[----:B------:R-:W-:Y:S01]  /*4320*/  SEL R222, R77, R134, !P2 ;  /* 0x000000864dde7207 */ /* 0x000fe20005000000 */
[----:B------:R-:W-:Y:S01]  /*4330*/  IMAD R130, R130, UR4, RZ ;  /* 0x0000000482827c24 */ /* 0x000fe2000f8e02ff */
[----:B------:R-:W-:Y:S01]  /*4340*/  LEA R12, P5, R24, UR10, 0x1 ;  /* 0x0000000a180c7c11 */ /* 0x000fe2000f8a08ff */
[----:B------:R-:W-:Y:S01]  /*4350*/  IMAD R220, R220, UR4, RZ ;  /* 0x00000004dcdc7c24 */ /* 0x000fe2000f8e02ff */
[----:B------:R-:W-:Y:S01]  /*4360*/  LEA.HI.X.SX32 R194, R194, UR11, 0x1, P3 ;  /* 0x0000000bc2c27c11 */ /* 0x000fe200098f0eff */
[----:B------:R-:W-:Y:S01]  /*4370*/  IMAD R222, R222, UR4, RZ ;  /* 0x00000004dede7c24 */ /* 0x000fe2000f8e02ff */
[----:B------:R-:W-:Y:S01]  /*4380*/  LEA R18, P6, R36, UR10, 0x1 ;  /* 0x0000000a24127c11 */ /* 0x000fe2000f8c08ff */
[----:B------:R-:W-:Y:S01]  /*4390*/  UMOV UR4, URZ ;  /* 0x0000003f00047c82 */ /* 0x000fe20008000000 */
[----:B------:R-:W-:Y:S01]  /*43a0*/  LEA R8, P2, R14, UR10, 0x1 ;  /* 0x0000000a0e087c11 */ /* 0x000fe2000f8408ff */
[----:B------:R-:W-:Y:S01]  /*43b0*/  IMAD R134, R81, UR17, RZ ;  /* 0x0000001151867c24 */ /* 0x000fe2000f8e02ff */
[----:B------:R-:W-:Y:S01]  /*43c0*/  LEA R5, P4, R20, UR10, 0x1 ;  /* 0x0000000a14057c11 */ /* 0x000fe2000f8808ff */
[----:B------:R-:W-:Y:S01]  /*43d0*/  UIADD3.X UR9, UR4, 0x40000040, URZ, UP0, !UPT ;  /* 0x4000004004097890 */ /* 0x000fe200087fe43f */
[----:B------:R-:W-:-:S02]  /*43e0*/  LEA R13, P3, R26, UR10, 0x1 ;  /* 0x0000000a1a0d7c11 */ /* 0x000fc4000f8608ff */
[----:B------:R-:W-:Y:S02]  /*43f0*/  CS2R R76, SRZ ;  /* 0x00000000004c7805 */ /* 0x000fe4000001ff00 */
[----:B------:R-:W-:Y:S01]  /*4400*/  LEA R7, P1, R16, UR10, 0x1 ;  /* 0x0000000a10077c11 */ /* 0x000fe2000f8208ff */
[----:B------:R-:W-:Y:S01]  /*4410*/  UIADD3.64 UR20, UR8, 0x80, URZ ;  /* 0x0000008008147897 */ /* 0x000fe2000fffe03f */
[----:B------:R-:W-:Y:S01]  /*4420*/  LEA.HI.X.SX32 R200, R24, UR11, 0x1, P5 ;  /* 0x0000000b18c87c11 */ /* 0x000fe2000a8f0eff */
[----:B------:R-:W-:Y:S01]  /*4430*/  UIADD3.64 UR24, UR8, 0x100, URZ ;  /* 0x0000010008187897 */ /* 0x000fe2000fffe03f */
[----:B------:R-:W-:Y:S02]  /*4440*/  LEA.HI.X.SX32 R214, R36, UR11, 0x1, P6 ;  /* 0x0000000b24d67c11 */ /* 0x000fe4000b0f0eff */
[----:B------:R-:W-:Y:S02]  /*4450*/  CS2R R36, SRZ ;  /* 0x0000000000247805 */ /* 0x000fe4000001ff00 */
[----:B------:R-:W-:-:S02]  /*4460*/  LEA.HI.X.SX32 R201, R14, UR11, 0x1, P2 ;  /* 0x0000000b0ec97c11 */ /* 0x000fc400090f0eff */
[----:B------:R-:W-:Y:S02]  /*4470*/  LEA.HI.X.SX32 R188, R20, UR11, 0x1, P4 ;  /* 0x0000000b14bc7c11 */ /* 0x000fe4000a0f0eff */
[----:B------:R-:W-:Y:S02]  /*4480*/  LEA R19, P5, R38, UR10, 0x1 ;  /* 0x0000000a26137c11 */ /* 0x000fe4000f8a08ff */
[----:B------:R-:W-:Y:S02]  /*4490*/  LEA.HI.X.SX32 R184, R26, UR11, 0x1, P3 ;  /* 0x0000000b1ab87c11 */ /* 0x000fe400098f0eff */
[----:B------:R-:W-:Y:S02]  /*44a0*/  CS2R R26, SRZ ;  /* 0x00000000001a7805 */ /* 0x000fe4000001ff00 */
[----:B------:R-:W-:Y:S02]  /*44b0*/  LEA R225, P6, R50, UR10, 0x1 ;  /* 0x0000000a32e17c11 */ /* 0x000fe4000f8c08ff */
[----:B------:R-:W-:-:S02]  /*44c0*/  LEA R14, P2, R28, UR10, 0x1 ;  /* 0x0000000a1c0e7c11 */ /* 0x000fc4000f8408ff */
[----:B------:R-:W-:Y:S02]  /*44d0*/  LEA.HI.X.SX32 R192, R16, UR11, 0x1, P1 ;  /* 0x0000000b10c07c11 */ /* 0x000fe400088f0eff */
[----:B------:R-:W-:Y:S02]  /*44e0*/  LEA R20, P3, R40, UR10, 0x1 ;  /* 0x0000000a28147c11 */ /* 0x000fe4000f8608ff */
[----:B------:R-:W-:Y:S02]  /*44f0*/  LEA R15, P1, R30, UR10, 0x1 ;  /* 0x0000000a1e0f7c11 */ /* 0x000fe4000f8208ff */
[----:B------:R-:W-:Y:S02]  /*4500*/  LEA.HI.X.SX32 R216, R38, UR11, 0x1, P5 ;  /* 0x0000000b26d87c11 */ /* 0x000fe4000a8f0eff */
[----:B------:R-:W-:Y:S02]  /*4510*/  CS2R R38, SRZ ;  /* 0x0000000000267805 */ /* 0x000fe4000001ff00 */
[----:B------:R-:W-:-:S02]  /*4520*/  LEA.HI.X.SX32 R152, R50, UR11, 0x1, P6 ;  /* 0x0000000b32987c11 */ /* 0x000fc4000b0f0eff */
[----:B------:R-:W-:Y:S02]  /*4530*/  CS2R R50, SRZ ;  /* 0x0000000000327805 */ /* 0x000fe4000001ff00 */
[----:B------:R-:W-:Y:S02]  /*4540*/  LEA.HI.X.SX32 R206, R28, UR11, 0x1, P2 ;  /* 0x0000000b1cce7c11 */ /* 0x000fe400090f0eff */
[----:B------:R-:W-:Y:S02]  /*4550*/  CS2R R28, SRZ ;  /* 0x00000000001c7805 */ /* 0x000fe4000001ff00 */
[----:B------:R-:W-:Y:S02]  /*4560*/  LEA R226, P5, R52, UR10, 0x1 ;  /* 0x0000000a34e27c11 */ /* 0x000fe4000f8a08ff */
[----:B------:R-:W-:Y:S02]  /*4570*/  LEA.HI.X.SX32 R218, R40, UR11, 0x1, P3 ;  /* 0x0000000b28da7c11 */ /* 0x000fe400098f0eff */
[----:B------:R-:W-:-:S02]  /*4580*/  CS2R R40, SRZ ;  /* 0x0000000000287805 */ /* 0x000fc4000001ff00 */
[----:B------:R-:W-:Y:S02]  /*4590*/  LEA R232, P6, R64, UR10, 0x1 ;  /* 0x0000000a40e87c11 */ /* 0x000fe4000f8c08ff */
[----:B------:R-:W-:Y:S02]  /*45a0*/  LEA R205, P2, R42, UR10, 0x1 ;  /* 0x0000000a2acd7c11 */ /* 0x000fe4000f8408ff */
[----:B------:R-:W-:Y:S02]  /*45b0*/  LEA.HI.X.SX32 R208, R30, UR11, 0x1, P1 ;  /* 0x0000000b1ed07c11 */ /* 0x000fe400088f0eff */
[----:B------:R-:W-:Y:S02]  /*45c0*/  CS2R R30, SRZ ;  /* 0x00000000001e7805 */ /* 0x000fe4000001ff00 */
[----:B------:R-:W-:Y:S02]  /*45d0*/  LEA R227, P3, R54, UR10, 0x1 ;  /* 0x0000000a36e37c11 */ /* 0x000fe4000f8608ff */
[----:B------:R-:W-:-:S02]  /*45e0*/  LEA R16, P0, R32, UR10, 0x1 ;  /* 0x0000000a20107c11 */ /* 0x000fc4000f8008ff */
[----:B------:R-:W-:Y:S02]  /*45f0*/  LEA R203, P1, R44, UR10, 0x1 ;  /* 0x0000000a2ccb7c11 */ /* 0x000fe4000f8208ff */
[----:B------:R-:W-:Y:S02]  /*4600*/  LEA R17, P4, R34, UR10, 0x1 ;  /* 0x0000000a22117c11 */ /* 0x000fe4000f8808ff */
[----:B------:R-:W-:Y:S02]  /*4610*/  LEA.HI.X.SX32 R154, R52, UR11, 0x1, P5 ;  /* 0x0000000b349a7c11 */ /* 0x000fe4000a8f0eff */
[----:B------:R-:W-:Y:S02]  /*4620*/  CS2R R52, SRZ ;  /* 0x0000000000347805 */ /* 0x000fe4000001ff00 */
[----:B------:R-:W-:Y:S02]  /*4630*/  LEA.HI.X.SX32 R166, R64, UR11, 0x1, P6 ;  /* 0x0000000b40a67c11 */ /* 0x000fe4000b0f0eff */
[----:B------:R-:W-:-:S02]  /*4640*/  CS2R R64, SRZ ;  /* 0x0000000000407805 */ /* 0x000fc4000001ff00 */
[----:B------:R-:W-:Y:S02]  /*4650*/  LEA.HI.X.SX32 R204, R42, UR11, 0x1, P2 ;  /* 0x0000000b2acc7c11 */ /* 0x000fe400090f0eff */
[----:B------:R-:W-:Y:S02]  /*4660*/  CS2R R42, SRZ ;  /* 0x00000000002a7805 */ /* 0x000fe4000001ff00 */
[----:B------:R-:W-:Y:S02]  /*4670*/  LEA R233, P5, R66, UR10, 0x1 ;  /* 0x0000000a42e97c11 */ /* 0x000fe4000f8a08ff */
[----:B------:R-:W-:Y:S02]  /*4680*/  LEA.HI.X.SX32 R156, R54, UR11, 0x1, P3 ;  /* 0x0000000b369c7c11 */ /* 0x000fe400098f0eff */
[----:B------:R-:W-:Y:S02]  /*4690*/  CS2R R54, SRZ ;  /* 0x0000000000367805 */ /* 0x000fe4000001ff00 */
[----:B------:R-:W-:-:S02]  /*46a0*/  LEA R239, P6, R80, UR10, 0x1 ;  /* 0x0000000a50ef7c11 */ /* 0x000fc4000f8c08ff */
[----:B------:R-:W-:Y:S02]  /*46b0*/  LEA.HI.X.SX32 R210, R32, UR11, 0x1, P0 ;  /* 0x0000000b20d27c11 */ /* 0x000fe400080f0eff */
[----:B------:R-:W-:Y:S02]  /*46c0*/  CS2R R32, SRZ ;  /* 0x0000000000207805 */ /* 0x000fe4000001ff00 */
[----:B------:R-:W-:Y:S02]  /*46d0*/  LEA R228, P2, R56, UR10, 0x1 ;  /* 0x0000000a38e47c11 */ /* 0x000fe4000f8408ff */
[----:B------:R-:W-:Y:S02]  /*46e0*/  LEA.HI.X.SX32 R146, R44, UR11, 0x1, P1 ;  /* 0x0000000b2c927c11 */ /* 0x000fe400088f0eff */
[----:B------:R-:W-:Y:S02]  /*46f0*/  CS2R R44, SRZ ;  /* 0x00000000002c7805 */ /* 0x000fe4000001ff00 */
[----:B------:R-:W-:-:S02]  /*4700*/  LEA R234, P3, R68, UR10, 0x1 ;  /* 0x0000000a44ea7c11 */ /* 0x000fc4000f8608ff */
[----:B------:R-:W-:Y:S02]  /*4710*/  LEA R223, P0, R46, UR10, 0x1 ;  /* 0x0000000a2edf7c11 */ /* 0x000fe4000f8008ff */
[----:B------:R-:W-:Y:S02]  /*4720*/  LEA.HI.X.SX32 R212, R34, UR11, 0x1, P4 ;  /* 0x0000000b22d47c11 */ /* 0x000fe4000a0f0eff */
[----:B------:R-:W-:Y:S02]  /*4730*/  CS2R R34, SRZ ;  /* 0x0000000000227805 */ /* 0x000fe4000001ff00 */
[----:B------:R-:W-:Y:S02]  /*4740*/  LEA R229, P1, R58, UR10, 0x1 ;  /* 0x0000000a3ae57c11 */ /* 0x000fe4000f8208ff */
[----:B------:R-:W-:Y:S02]  /*4750*/  LEA R224, P4, R48, UR10, 0x1 ;  /* 0x0000000a30e07c11 */ /* 0x000fe4000f8808ff */
[----:B------:R-:W-:-:S02]  /*4760*/  LEA.HI.X.SX32 R168, R66, UR11, 0x1, P5 ;  /* 0x0000000b42a87c11 */ /* 0x000fc4000a8f0eff */
[----:B------:R-:W-:Y:S02]  /*4770*/  CS2R R66, SRZ ;  /* 0x0000000000427805 */ /* 0x000fe4000001ff00 */
[----:B------:R-:W-:Y:S02]  /*4780*/  LEA.HI.X.SX32 R91, R80, UR11, 0x1, P6 ;  /* 0x0000000b505b7c11 */ /* 0x000fe4000b0f0eff */
[----:B------:R-:W-:Y:S02]  /*4790*/  LEA.HI.X.SX32 R158, R56, UR11, 0x1, P2 ;  /* 0x0000000b389e7c11 */ /* 0x000fe400090f0eff */
[----:B------:R-:W-:Y:S02]  /*47a0*/  CS2R R56, SRZ ;  /* 0x0000000000387805 */ /* 0x000fe4000001ff00 */
[----:B------:R-:W-:Y:S02]  /*47b0*/  LEA R240, P5, R82, UR10, 0x1 ;  /* 0x0000000a52f07c11 */ /* 0x000fe4000f8a08ff */
[----:B------:R-:W-:-:S02]  /*47c0*/  LEA.HI.X.SX32 R170, R68, UR11, 0x1, P3 ;  /* 0x0000000b44aa7c11 */ /* 0x000fc400098f0eff */
[----:B------:R-:W-:Y:S02]  /*47d0*/  CS2R R68, SRZ ;  /* 0x0000000000447805 */ /* 0x000fe4000001ff00 */
[----:B------:R-:W-:Y:S02]  /*47e0*/  LEA R246, P6, R94, UR10, 0x1 ;  /* 0x0000000a5ef67c11 */ /* 0x000fe4000f8c08ff */
[----:B------:R-:W-:Y:S02]  /*47f0*/  LEA.HI.X.SX32 R148, R46, UR11, 0x1, P0 ;  /* 0x0000000b2e947c11 */ /* 0x000fe400080f0eff */
[----:B------:R-:W-:Y:S02]  /*4800*/  CS2R R46, SRZ ;  /* 0x00000000002e7805 */ /* 0x000fe4000001ff00 */
[----:B------:R-:W-:Y:S02]  /*4810*/  LEA R235, P2, R70, UR10, 0x1 ;  /* 0x0000000a46eb7c11 */ /* 0x000fe4000f8408ff */
[----:B------:R-:W-:-:S02]  /*4820*/  LEA.HI.X.SX32 R160, R58, UR11, 0x1, P1 ;  /* 0x0000000b3aa07c11 */ /* 0x000fc400088f0eff */
[----:B------:R-:W-:Y:S02]  /*4830*/  CS2R R58, SRZ ;  /* 0x00000000003a7805 */ /* 0x000fe4000001ff00 */
[----:B------:R-:W-:Y:S02]  /*4840*/  LEA R241, P3, R84, UR10, 0x1 ;  /* 0x0000000a54f17c11 */ /* 0x000fe4000f8608ff */
[----:B------:R-:W-:Y:S02]  /*4850*/  LEA R230, P0, R60, UR10, 0x1 ;  /* 0x0000000a3ce67c11 */ /* 0x000fe4000f8008ff */
[----:B------:R-:W-:Y:S02]  /*4860*/  LEA.HI.X.SX32 R150, R48, UR11, 0x1, P4 ;  /* 0x0000000b30967c11 */ /* 0x000fe4000a0f0eff */
[----:B------:R-:W-:Y:S02]  /*4870*/  CS2R R48, SRZ ;  /* 0x0000000000307805 */ /* 0x000fe4000001ff00 */
[----:B------:R-:W-:-:S02]  /*4880*/  LEA R236, P1, R72, UR10, 0x1 ;  /* 0x0000000a48ec7c11 */ /* 0x000fc4000f8208ff */
[----:B------:R-:W-:Y:S02]  /*4890*/  LEA R231, P4, R62, UR10, 0x1 ;  /* 0x0000000a3ee77c11 */ /* 0x000fe4000f8808ff */
[----:B------:R-:W-:Y:S02]  /*48a0*/  LEA.HI.X.SX32 R90, R82, UR11, 0x1, P5 ;  /* 0x0000000b525a7c11 */ /* 0x000fe4000a8f0eff */
[----:B------:R-:W-:Y:S02]  /*48b0*/  LEA.HI.X.SX32 R94, R94, UR11, 0x1, P6 ;  /* 0x0000000b5e5e7c11 */ /* 0x000fe4000b0f0eff */
[----:B------:R-:W-:Y:S02]  /*48c0*/  LEA.HI.X.SX32 R172, R70, UR11, 0x1, P2 ;  /* 0x0000000b46ac7c11 */ /* 0x000fe400090f0eff */
[----:B------:R-:W-:Y:S02]  /*48d0*/  CS2R R70, SRZ ;  /* 0x0000000000467805 */ /* 0x000fe4000001ff00 */
[----:B------:R-:W-:-:S02]  /*48e0*/  LEA R247, P5, R96, UR10, 0x1 ;  /* 0x0000000a60f77c11 */ /* 0x000fc4000f8a08ff */
[----:B------:R-:W-:Y:S02]  /*48f0*/  LEA.HI.X.SX32 R89, R84, UR11, 0x1, P3 ;  /* 0x0000000b54597c11 */ /* 0x000fe400098f0eff */
[----:B------:R-:W-:Y:S02]  /*4900*/  LEA R95, P6, R108, UR10, 0x1 ;  /* 0x0000000a6c5f7c11 */ /* 0x000fe4000f8c08ff */
[----:B------:R-:W-:Y:S02]  /*4910*/  LEA.HI.X.SX32 R162, R60, UR11, 0x1, P0 ;  /* 0x0000000b3ca27c11 */ /* 0x000fe400080f0eff */
[----:B------:R-:W-:Y:S02]  /*4920*/  CS2R R60, SRZ ;  /* 0x00000000003c7805 */ /* 0x000fe4000001ff00 */
[----:B------:R-:W-:Y:S01]  /*4930*/  LEA R242, P2, R86, UR10, 0x1 ;  /* 0x0000000a56f27c11 */ /* 0x000fe2000f8408ff */
[----:B------:R0:W-:Y:S01]  /*4940*/  STL [R1], R95 ;  /* 0x0000005f01007387 */ /* 0x0001e20000100800 */
        /* <DEDUP_REMOVED lines=10> */
[----:B------:R-:W-:Y:S02]  /*49f0*/  LEA R97, P5, R110, UR10, 0x1 ;  /* 0x0000000a6e617c11 */ /* 0x000fe4000f8a08ff */
[----:B------:R-:W-:Y:S02]  /*4a00*/  LEA.HI.X.SX32 R98, R98, UR11, 0x1, P3 ;  /* 0x0000000b62627c11 */ /* 0x000fe400098f0eff */
[----:B------:R-:W-:Y:S01]  /*4a10*/  LEA.HI.X.SX32 R93, R74, UR11, 0x1, P0 ;  /* 0x0000000b4a5d7c11 */ /* 0x000fe200080f0eff */
[----:B------:R1:W-:Y:S01]  /*4a20*/  STL [R1+0x4], R97 ;  /* 0x0000046101007387 */ /* 0x0003e20000100800 */
[----:B------:R-:W-:-:S02]  /*4a30*/  LEA R249, P2, R100, UR10, 0x1 ;  /* 0x0000000a64f97c11 */ /* 0x000fc4000f8408ff */
[----:B------:R-:W-:Y:S02]  /*4a40*/  CS2R R74, SRZ ;  /* 0x00000000004a7805 */ /* 0x000fe4000001ff00 */
[----:B------:R-:W-:Y:S02]  /*4a50*/  LEA.HI.X.SX32 R23, R23, UR11, 0x1, P1 ;  /* 0x0000000b17177c11 */ /* 0x000fe400088f0eff */
[----:B0-----:R-:W-:Y:S02]  /*4a60*/  LEA R95, P3, R112, UR10, 0x1 ;  /* 0x0000000a705f7c11 */ /* 0x001fe4000f8608ff */
[----:B------:R-:W-:Y:S02]  /*4a70*/  LEA R244, P0, R21, UR10, 0x1 ;  /* 0x0000000a15f47c11 */ /* 0x000fe4000f8008ff */
[----:B------:R-:W-:Y:S01]  /*4a80*/  LEA.HI.X.SX32 R92, R78, UR11, 0x1, P4 ;  /* 0x0000000b4e5c7c11 */ /* 0x000fe2000a0f0eff */
[----:B------:R0:W-:Y:S01]  /*4a90*/  STL [R1+0x8], R95 ;  /* 0x0000085f01007387 */ /* 0x0001e20000100800 */
[----:B------:R-:W-:-:S02]  /*4aa0*/  LEA R250, P1, R102, UR10, 0x1 ;  /* 0x0000000a66fa7c11 */ /* 0x000fc4000f8208ff */
[----:B------:R-:W-:Y:S02]  /*4ab0*/  LEA R245, P4, R25, UR10, 0x1 ;  /* 0x0000000a19f57c11 */ /* 0x000fe4000f8808ff */
[----:B------:R-:W-:Y:S02]  /*4ac0*/  LEA.HI.X.SX32 R100, R100, UR11, 0x1, P2 ;  /* 0x0000000b64647c11 */ /* 0x000fe400090f0eff */
[----:B------:R-:W-:Y:S02]  /*4ad0*/  LEA.HI.X.SX32 R22, R21, UR11, 0x1, P0 ;  /* 0x0000000b15167c11 */ /* 0x000fe400080f0eff */
[----:B-1----:R-:W-:Y:S02]  /*4ae0*/  LEA R97, P2, R114, UR10, 0x1 ;  /* 0x0000000a72617c11 */ /* 0x002fe4000f8408ff */
[----:B------:R-:W-:Y:S02]  /*4af0*/  LEA.HI.X.SX32 R102, R102, UR11, 0x1, P1 ;  /* 0x0000000b66667c11 */ /* 0x000fe400088f0eff */
[----:B------:R-:W-:Y:S01]  /*4b00*/  LEA R251, P0, R104, UR10, 0x1 ;  /* 0x0000000a68fb7c11 */ /* 0x000fe2000f8008ff */
[----:B------:R1:W-:Y:S01]  /*4b10*/  STL [R1+0xc], R97 ;  /* 0x00000c6101007387 */ /* 0x0003e20000100800 */
[----:B------:R-:W-:-:S02]  /*4b20*/  LEA.HI.X.SX32 R21, R25, UR11, 0x1, P4 ;  /* 0x0000000b19157c11 */ /* 0x000fc4000a0f0eff */
[----:B------:R-:W-:Y:S02]  /*4b30*/  CS2R R24, SRZ ;  /* 0x0000000000187805 */ /* 0x000fe4000001ff00 */
[----:B0-----:R-:W-:Y:S02]  /*4b40*/  LEA R95, P1, R116, UR10, 0x1 ;  /* 0x0000000a745f7c11 */ /* 0x001fe4000f8208ff */
[----:B------:R-:W-:Y:S02]  /*4b50*/  LEA R252, P4, R106, UR10, 0x1 ;  /* 0x0000000a6afc7c11 */ /* 0x000fe4000f8808ff */
[----:B------:R-:W-:Y:S01]  /*4b60*/  LEA.HI.X.SX32 R104, R104, UR11, 0x1, P0 ;  /* 0x0000000b68687c11 */ /* 0x000fe200080f0eff */
[----:B------:R0:W-:Y:S01]  /*4b70*/  STL [R1+0x10], R95 ;  /* 0x0000105f01007387 */ /* 0x0001e20000100800 */
[----:B------:R-:W-:Y:S02]  /*4b80*/  LEA.HI.X.SX32 R106, R106, UR11, 0x1, P4 ;  /* 0x0000000b6a6a7c11 */ /* 0x000fe4000a0f0eff */
[----:B-1----:R-:W-:-:S02]  /*4b90*/  LEA R97, P0, R118, UR10, 0x1 ;  /* 0x0000000a76617c11 */ /* 0x002fc4000f8008ff */
[----:B------:R-:W-:Y:S02]  /*4ba0*/  LEA.HI.X.SX32 R108, R108, UR11, 0x1, P6 ;  /* 0x0000000b6c6c7c11 */ /* 0x000fe4000b0f0eff */
[----:B------:R-:W-:Y:S01]  /*4bb0*/  LEA.HI.X.SX32 R110, R110, UR11, 0x1, P5 ;  /* 0x0000000b6e6e7c11 */ /* 0x000fe2000a8f0eff */
[----:B------:R1:W-:Y:S01]  /*4bc0*/  STL [R1+0x14], R97 ;  /* 0x0000146101007387 */ /* 0x0003e20000100800 */
[----:B------:R-:W-:Y:S02]  /*4bd0*/  LEA.HI.X.SX32 R112, R112, UR11, 0x1, P3 ;  /* 0x0000000b70707c11 */ /* 0x000fe400098f0eff */
[----:B0-----:R-:W-:Y:S02]  /*4be0*/  LEA R95, P4, R120, UR10, 0x1 ;  /* 0x0000000a785f7c11 */ /* 0x001fe4000f8808ff */
[----:B------:R-:W-:Y:S02]  /*4bf0*/  LEA.HI.X.SX32 R114, R114, UR11, 0x1, P2 ;  /* 0x0000000b72727c11 */ /* 0x000fe400090f0eff */
[----:B------:R-:W-:Y:S01]  /*4c00*/  LEA.HI.X.SX32 R116, R116, UR11, 0x1, P1 ;  /* 0x0000000b74747c11 */ /* 0x000fe200088f0eff */
[----:B------:R0:W-:Y:S01]  /*4c10*/  STL [R1+0x18], R95 ;  /* 0x0000185f01007387 */ /* 0x0001e20000100800 */
[----:B------:R-:W-:-:S02]  /*4c20*/  LEA.HI.X.SX32 R118, R118, UR11, 0x1, P0 ;  /* 0x0000000b76767c11 */ /* 0x000fc400080f0eff */
[----:B-1----:R-:W-:Y:S02]  /*4c30*/  LEA R97, P6, R122, UR10, 0x1 ;  /* 0x0000000a7a617c11 */ /* 0x002fe4000f8c08ff */
[----:B------:R-:W-:Y:S02]  /*4c40*/  LEA.HI.X.SX32 R120, R120, UR11, 0x1, P4 ;  /* 0x0000000b78787c11 */ /* 0x000fe4000a0f0eff */
[----:B------:R-:W-:Y:S01]  /*4c50*/  LEA.HI.X.SX32 R122, R122, UR11, 0x1, P6 ;  /* 0x0000000b7a7a7c11 */ /* 0x000fe2000b0f0eff */
[----:B------:R1:W-:Y:S01]  /*4c60*/  STL [R1+0x1c], R97 ;  /* 0x00001c6101007387 */ /* 0x0003e20000100800 */
[----:B------:R-:W-:Y:S02]  /*4c70*/  LOP3.LUT R82, R0, 0x34, RZ, 0xfc, !PT ;  /* 0x0000003400527812 */ /* 0x000fe400078efcff */
[----:B0-----:R-:W-:Y:S02]  /*4c80*/  LEA R95, P5, R124, UR10, 0x1 ;  /* 0x0000000a7c5f7c11 */ /* 0x001fe4000f8a08ff */
[----:B------:R-:W-:Y:S01]  /*4c90*/  LOP3.LUT R80, R0, 0x38, RZ, 0xfc, !PT ;  /* 0x0000003800507812 */ /* 0x000fe200078efcff */
[----:B------:R-:W-:Y:S01]  /*4ca0*/  IMAD R133, R82, UR17, RZ ;  /* 0x0000001152857c24 */ /* 0x000fe2000f8e02ff */
[C---:B------:R-:W-:Y:S01]  /*4cb0*/  LOP3.LUT R103, R0.reuse, 0x20, RZ, 0xfc, !PT ;  /* 0x0000002000677812 */ /* 0x040fe200078efcff */
[----:B------:R0:W-:Y:S01]  /*4cc0*/  STL [R1+0x20], R95 ;  /* 0x0000205f01007387 */ /* 0x0001e20000100800 */
[----:B------:R-:W-:Y:S01]  /*4cd0*/  LOP3.LUT R105, R0, 0x1e, RZ, 0xfc, !PT ;  /* 0x0000001e00697812 */ /* 0x000fe200078efcff */
[----:B------:R-:W-:Y:S01]  /*4ce0*/  IMAD R133, R85, UR17, RZ ;  /* 0x0000001155857c24 */ /* 0x000fe2000f8e02ff */
[----:B-1----:R-:W-:Y:S01]  /*4cf0*/  LEA R97, P3, R126, UR10, 0x1 ;  /* 0x0000000a7e617c11 */ /* 0x002fe2000f8608ff */
[----:B------:R-:W-:Y:S01]  /*4d00*/  IMAD R135, R80, UR17, RZ ;  /* 0x0000001150877c24 */ /* 0x000fe2000f8e02ff */
[C---:B------:R-:W-:Y:S01]  /*4d10*/  LOP3.LUT R84, R0.reuse, 0x30, RZ, 0xfc, !PT ;  /* 0x0000003000547812 */ /* 0x040fe200078efcff */
[----:B------:R-:W-:Y:S01]  /*4d20*/  IMAD R135, R83, UR17, RZ ;  /* 0x0000001153877c24 */ /* 0x000fe2000f8e02ff */
[C---:B------:R-:W-:Y:S01]  /*4d30*/  LOP3.LUT R132, R0.reuse, 0x1c, RZ, 0xfc, !PT ;  /* 0x0000001c00847812 */ /* 0x040fe200078efcff */
[----:B------:R1:W-:Y:S01]  /*4d40*/  STL [R1+0x24], R97 ;  /* 0x0000246101007387 */ /* 0x0003e20000100800 */
[----:B------:R-:W-:Y:S01]  /*4d50*/  LOP3.LUT R86, R0, 0x2c, RZ, 0xfc, !PT ;  /* 0x0000002c00567812 */ /* 0x000fe200078efcff */
[----:B------:R-:W-:Y:S01]  /*4d60*/  IMAD R134, R84, UR17, RZ ;  /* 0x0000001154867c24 */ /* 0x000fe2000f8e02ff */
[----:B0-----:R-:W-:Y:S01]  /*4d70*/  LEA R95, P2, R128, UR10, 0x1 ;  /* 0x0000000a805f7c11 */ /* 0x001fe2000f8408ff */
[----:B------:R-:W-:Y:S01]  /*4d80*/  IMAD R134, R87, UR17, RZ ;  /* 0x0000001157867c24 */ /* 0x000fe2000f8e02ff */
[----:B------:R-:W-:Y:S01]  /*4d90*/  LOP3.LUT R127, R0, 0x16, RZ, 0xfc, !PT ;  /* 0x00000016007f7812 */ /* 0x000fe200078efcff */
[----:B------:R-:W-:Y:S01]  /*4da0*/  IMAD R135, R86, UR17, RZ ;  /* 0x0000001156877c24 */ /* 0x000fe2000f8e02ff */
[C---:B------:R-:W-:Y:S01]  /*4db0*/  LOP3.LUT R129, R0.reuse, 0x18, RZ, 0xfc, !PT ;  /* 0x0000001800817812 */ /* 0x040fe200078efcff */
[----:B------:R0:W-:Y:S01]  /*4dc0*/  STL [R1+0x28], R95 ;  /* 0x0000285f01007387 */ /* 0x0001e20000100800 */
[----:B------:R-:W-:-:S02]  /*4dd0*/  LOP3.LUT R119, R0, 0xe, RZ, 0xfc, !PT ;  /* 0x0000000e00777812 */ /* 0x000fc400078efcff */
[----:B------:R-:W-:Y:S02]  /*4de0*/  CS2R R80, SRZ ;  /* 0x0000000000507805 */ /* 0x000fe4000001ff00 */
[----:B-1----:R-:W-:Y:S02]  /*4df0*/  LEA R97, P1, R130, UR10, 0x1 ;  /* 0x0000000a82617c11 */ /* 0x002fe4000f8208ff */
[----:B------:R-:W-:Y:S02]  /*4e00*/  CS2R R82, SRZ ;  /* 0x0000000000527805 */ /* 0x000fe4000001ff00 */
[C---:B------:R-:W-:Y:S02]  /*4e10*/  LOP3.LUT R121, R0.reuse, 0x10, RZ, 0xfc, !PT ;  /* 0x0000001000797812 */ /* 0x040fe400078efcff */
[----:B------:R-:W-:Y:S02]  /*4e20*/  CS2R R84, SRZ ;  /* 0x0000000000547805 */ /* 0x000fe4000001ff00 */
[C---:B------:R-:W-:Y:S01]  /*4e30*/  LOP3.LUT R123, R0.reuse, 0x12, RZ, 0xfc, !PT ;  /* 0x00000012007b7812 */ /* 0x040fe200078efcff */
[----:B------:R1:W-:Y:S01]  /*4e40*/  STL [R1+0x2c], R97 ;  /* 0x00002c6101007387 */ /* 0x0003e20000100800 */
[----:B------:R-:W-:-:S02]  /*4e50*/  LOP3.LUT R113, R0, 0x8, RZ, 0xfc, !PT ;  /* 0x0000000800717812 */ /* 0x000fc400078efcff */
[----:B------:R-:W-:Y:S02]  /*4e60*/  CS2R R86, SRZ ;  /* 0x0000000000567805 */ /* 0x000fe4000001ff00 */
[----:B0-----:R-:W-:Y:S02]  /*4e70*/  LEA R95, P0, R220, UR10, 0x1 ;  /* 0x0000000adc5f7c11 */ /* 0x001fe4000f8008ff */
[C---:B------:R-:W-:Y:S02]  /*4e80*/  LOP3.LUT R115, R0.reuse, 0xa, RZ, 0xfc, !PT ;  /* 0x0000000a00737812 */ /* 0x040fe400078efcff */
[C---:B------:R-:W-:Y:S01]  /*4e90*/  LOP3.LUT R117, R0.reuse, 0xc, RZ, 0xfc, !PT ;  /* 0x0000000c00757812 */ /* 0x040fe200078efcff */
[----:B------:R0:W-:Y:S01]  /*4ea0*/  STL [R1+0x30], R95 ;  /* 0x0000305f01007387 */ /* 0x0001e20000100800 */
[----:B------:R-:W-:Y:S02]  /*4eb0*/  LOP3.LUT R107, R0, 0x2, RZ, 0xfc, !PT ;  /* 0x00000002006b7812 */ /* 0x000fe400078efcff */
[----:B-1----:R-:W-:-:S02]  /*4ec0*/  LEA R97, P4, R221, UR10, 0x1 ;  /* 0x0000000add617c11 */ /* 0x002fc4000f8808ff */
[C---:B------:R-:W-:Y:S02]  /*4ed0*/  LOP3.LUT R109, R0.reuse, 0x4, RZ, 0xfc, !PT ;  /* 0x00000004006d7812 */ /* 0x040fe400078efcff */
[----:B------:R-:W-:Y:S01]  /*4ee0*/  LOP3.LUT R111, R0, 0x6, RZ, 0xfc, !PT ;  /* 0x00000006006f7812 */ /* 0x000fe200078efcff */
[----:B------:R1:W-:Y:S01]  /*4ef0*/  STL [R1+0x34], R97 ;  /* 0x0000346101007387 */ /* 0x0003e20000100800 */
[----:B------:R-:W-:Y:S02]  /*4f00*/  LEA.HI.X.SX32 R124, R124, UR11, 0x1, P5 ;  /* 0x0000000b7c7c7c11 */ /* 0x000fe4000a8f0eff */
[----:B0-----:R-:W-:Y:S01]  /*4f10*/  LEA R95, P6, R222, UR10, 0x1 ;  /* 0x0000000ade5f7c11 */ /* 0x001fe2000f8c08ff */
[----:B------:R-:W-:Y:S01]  /*4f20*/  UIADD3 UR10, UP1, UR6, 0x2, URZ ;  /* 0x00000002060a7890 */ /* 0x000fe2000ff3e03f */
[----:B------:R-:W-:Y:S02]  /*4f30*/  LEA.HI.X.SX32 R126, R126, UR11, 0x1, P3 ;  /* 0x0000000b7e7e7c11 */ /* 0x000fe400098f0eff */
[----:B------:R-:W-:Y:S01]  /*4f40*/  LEA.HI.X.SX32 R128, R128, UR11, 0x1, P2 ;  /* 0x0000000b80807c11 */ /* 0x000fe200090f0eff */
[----:B------:R0:W-:Y:S01]  /*4f50*/  STL [R1+0x38], R95 ;  /* 0x0000385f01007387 */ /* 0x0001e20000100800 */
[----:B------:R-:W-:-:S02]  /*4f60*/  LEA.HI.X.SX32 R130, R130, UR11, 0x1, P1 ;  /* 0x0000000b82827c11 */ /* 0x000fc400088f0eff */
[----:B-1----:R-:W-:Y:S01]  /*4f70*/  LOP3.LUT R97, R0, 0x26, RZ, 0xfc, !PT ;  /* 0x0000002600617812 */ /* 0x002fe200078efcff */
[----:B------:R1:W-:Y:S01]  /*4f80*/  STL [R1+0x44], R2 ;  /* 0x0000440201007387 */ /* 0x0003e20000100800 */
[----:B------:R-:W-:Y:S02]  /*4f90*/  LEA.HI.X.SX32 R220, R220, UR11, 0x1, P0 ;  /* 0x0000000bdcdc7c11 */ /* 0x000fe400080f0eff */
[----:B------:R-:W-:Y:S02]  /*4fa0*/  LEA.HI.X.SX32 R221, R221, UR11, 0x1, P4 ;  /* 0x0000000bdddd7c11 */ /* 0x000fe4000a0f0eff */
[----:B------:R-:W-:Y:S01]  /*4fb0*/  LEA.HI.X.SX32 R222, R222, UR11, 0x1, P6 ;  /* 0x0000000bdede7c11 */ /* 0x000fe2000b0f0eff */
[----:B------:R-:W-:Y:S01]  /*4fc0*/  UIADD3.X UR11, UR5, 0x40000040, URZ, UP1, !UPT ;  /* 0x40000040050b7890 */ /* 0x000fe20008ffe43f */
[----:B0-----:R-:W-:Y:S02]  /*4fd0*/  LOP3.LUT R95, R0, 0x28, RZ, 0xfc, !PT ;  /* 0x00000028005f7812 */ /* 0x001fe400078efcff */
[C---:B-1----:R-:W-:Y:S01]  /*4fe0*/  SHF.L.U64.HI R2, R3.reuse, 0x1, R79 ;  /* 0x0000000103027819 */ /* 0x042fe2000001024f */
[----:B------:R-:W-:Y:S01]  /*4ff0*/  IMAD.SHL.U32 R3, R3, 0x2, RZ ;  /* 0x0000000203037824 */ /* 0x000fe200078e00ff */
[----:B------:R-:W-:Y:S01]  /*5000*/  CS2R R78, SRZ ;  /* 0x00000000004e7805 */ /* 0x000fe2000001ff00 */
[----:B------:R-:W-:Y:S01]  /*5010*/  IMAD R133, R95, UR17, RZ ;  /* 0x000000115f857c24 */ /* 0x000fe2000f8e02ff */
[----:B------:R-:W-:Y:S01]  /*5020*/  UIADD3.64 UR22, UR10, 0x2, URZ ;  /* 0x000000020a167897 */ /* 0x000fe2000fffe03f */
[----:B------:R-:W-:Y:S01]  /*5030*/  IMAD R95, R97, UR17, RZ ;  /* 0x00000011615f7c24 */ /* 0x000fe2000f8e02ff */
[----:B------:R-:W-:Y:S01]  /*5040*/  UIADD3.64 UR26, UR10, 0x4, URZ ;  /* 0x000000040a1a7897 */ /* 0x000fe2000fffe03f */
[----:B------:R-:W-:-:S02]  /*5050*/  IMAD R97, R99, UR17, RZ ;  /* 0x0000001163617c24 */ /* 0x000fc4000f8e02ff */
[----:B------:R-:W-:Y:S02]  /*5060*/  IMAD R95, R101, UR17, RZ ;  /* 0x00000011655f7c24 */ /* 0x000fe4000f8e02ff */
[----:B------:R-:W-:Y:S02]  /*5070*/  IMAD R97, R103, UR17, RZ ;  /* 0x0000001167617c24 */ /* 0x000fe4000f8e02ff */
[----:B------:R-:W-:Y:S02]  /*5080*/  IMAD R95, R105, UR17, RZ ;  /* 0x00000011695f7c24 */ /* 0x000fe4000f8e02ff */
[----:B------:R-:W-:Y:S02]  /*5090*/  IMAD R97, R132, UR17, RZ ;  /* 0x0000001184617c24 */ /* 0x000fe4000f8e02ff */
[----:B------:R-:W-:Y:S02]  /*50a0*/  IMAD R95, R131, UR17, RZ ;  /* 0x00000011835f7c24 */ /* 0x000fe4000f8e02ff */
        /* <DEDUP_REMOVED lines=11> */
[----:B------:R-:W-:Y:S01]  /*5160*/  IMAD R95, R107, UR17, RZ ;  /* 0x000000116b5f7c24 */ /* 0x000fe2000f8e02ff */
[----:B------:R-:W-:-:S06]  /*5170*/  ULDC UR17, c[0x0][0x238] ;  /* 0x00008e0000117ab9 */ /* 0x000fcc0000000800 */
.L_x_1:
[----:B------:R-:W2:Y:S01]  /*5180*/  LDL.LU R103, [R1+0x3c] ;  /* 0x00003c0001677983 */ /* 0x000ea20000300800 */
[----:B------:R-:W-:Y:S01]  /*5190*/  ULDC UR5, c[0x0][0x238] ;  /* 0x00008e0000057ab9 */ /* 0x000fe20000000800 */
[----:B------:R-:W-:Y:S01]  /*51a0*/  ULDC UR4, c[0x0][0x238] ;  /* 0x00008e0000047ab9 */ /* 0x000fe20000000800 */
[C---:B------:R-:W-:Y:S01]  /*51b0*/  ISETP.GE.AND P0, PT, R0.reuse, UR16, PT ;  /* 0x0000001000007c0c */ /* 0x040fe2000bf06270 */
[----:B------:R-:W3:Y:S01]  /*51c0*/  LDL.LU R101, [R1+0x40] ;  /* 0x0000400001657983 */ /* 0x000ee20000300800 */
[----:B------:R-:W-:Y:S01]  /*51d0*/  PRMT R145, RZ, 0x7610, R145 ;  /* 0x00007610ff917816 */ /* 0x000fe20000000091 */
[C---:B------:R-:W-:Y:S01]  /*51e0*/  IMAD R134, R0.reuse, UR17, RZ ;  /* 0x0000001100867c24 */ /* 0x040fe2000f8e02ff */
[----:B------:R-:W-:Y:S01]  /*51f0*/  PRMT R97, RZ, 0x7610, R97 ;  /* 0x00007610ff617816 */ /* 0x000fe20000000061 */
[----:B------:R-:W-:Y:S01]  /*5200*/  ULDC UR7, c[0x0][0x238] ;  /* 0x00008e0000077ab9 */ /* 0x000fe20000000800 */
[----:B------:R-:W-:Y:S01]  /*5210*/  LOP3.LUT R111, R0, 0x2, RZ, 0xfc, !PT ;  /* 0x00000002006f7812 */ /* 0x000fe200078efcff */
[----:B------:R-:W4:Y:S01]  /*5220*/  LDL R175, [R1+0x18] ;  /* 0x0000180001af7983 */ /* 0x000f220000100800 */
[----:B------:R-:W-:-:S02]  /*5230*/  PRMT R117, RZ, 0x7610, R117 ;  /* 0x00007610ff757816 */ /* 0x000fc40000000075 */
[C---:B------:R-:W-:Y:S01]  /*5240*/  ISETP.GE.AND P1, PT, R111.reuse, UR16, PT ;  /* 0x000000106f007c0c */ /* 0x040fe2000bf26270 */
[----:B------:R-:W-:Y:S01]  /*5250*/  IMAD R111, R111, UR7, RZ ;  /* 0x000000076f6f7c24 */ /* 0x000fe2000f8e02ff */
[----:B------:R-:W-:Y:S01]  /*5260*/  PRMT R140, RZ, 0x7610, R140 ;  /* 0x00007610ff8c7816 */ /* 0x000fe2000000008c */
[----:B------:R-:W-:Y:S01]  /*5270*/  ULDC UR7, c[0x0][0x238] ;  /* 0x00008e0000077ab9 */ /* 0x000fe20000000800 */
[----:B------:R-:W-:Y:S02]  /*5280*/  LOP3.LUT R125, R0, 0xa, RZ, 0xfc, !PT ;  /* 0x0000000a007d7812 */ /* 0x000fe400078efcff */
[----:B------:R-:W-:Y:S02]  /*5290*/  PRMT R99, RZ, 0x7610, R99 ;  /* 0x00007610ff637816 */ /* 0x000fe40000000063 */
[----:B------:R-:W-:Y:S02]  /*52a0*/  PRMT R144, RZ, 0x7610, R144 ;  /* 0x00007610ff907816 */ /* 0x000fe40000000090 */
[----:B------:R-:W-:-:S02]  /*52b0*/  PRMT R107, RZ, 0x7610, R107 ;  /* 0x00007610ff6b7816 */ /* 0x000fc4000000006b */
[----:B------:R-:W-:Y:S02]  /*52c0*/  PRMT R109, RZ, 0x7610, R109 ;  /* 0x00007610ff6d7816 */ /* 0x000fe4000000006d */
[----:B------:R-:W-:Y:S02]  /*52d0*/  PRMT R95, RZ, 0x7610, R95 ;  /* 0x00007610ff5f7816 */ /* 0x000fe4000000005f */
[----:B------:R-:W-:Y:S02]  /*52e0*/  PRMT R115, RZ, 0x7610, R115 ;  /* 0x00007610ff737816 */ /* 0x000fe40000000073 */
        /* <DEDUP_REMOVED lines=12> */
[----:B------:R-:W-:Y:S01]  /*53b0*/  PRMT R153, RZ, 0x7610, R153 ;  /* 0x00007610ff997816 */ /* 0x000fe20000000099 */
[----:B--2---:R-:W-:Y:S01]  /*53c0*/  IMAD.MOV.U32 R133, RZ, RZ, R103 ;  /* 0x000000ffff857224 */ /* 0x004fe200078e0067 */
[C---:B------:R-:W-:Y:S01]  /*53d0*/  LOP3.LUT R103, R0.reuse, 0x4, RZ, 0xfc, !PT ;  /* 0x0000000400677812 */ /* 0x040fe200078efcff */
[----:B---3--:R-:W-:Y:S01]  /*53e0*/  IMAD.MOV.U32 R132, RZ, RZ, R101 ;  /* 0x000000ffff847224 */ /* 0x008fe200078e0065 */
[----:B------:R-:W-:-:S02]  /*53f0*/  LOP3.LUT R101, R0, 0x6, RZ, 0xfc, !PT ;  /* 0x0000000600657812 */ /* 0x000fc400078efcff */
[C---:B------:R-:W-:Y:S01]  /*5400*/  ISETP.GE.AND P2, PT, R103.reuse, UR16, PT ;  /* 0x0000001067007c0c */ /* 0x040fe2000bf46270 */
[----:B------:R-:W-:Y:S01]  /*5410*/  IMAD R103, R103, UR5, RZ ;  /* 0x0000000567677c24 */ /* 0x000fe2000f8e02ff */
[C---:B------:R-:W-:Y:S01]  /*5420*/  ISETP.GE.AND P3, PT, R101.reuse, UR16, PT ;  /* 0x0000001065007c0c */ /* 0x040fe2000bf66270 */
[----:B------:R-:W-:Y:S01]  /*5430*/  IMAD R101, R101, UR4, RZ ;  /* 0x0000000465657c24 */ /* 0x000fe2000f8e02ff */
[----:B------:R-:W-:Y:S01]  /*5440*/  ULDC UR4, c[0x0][0x238] ;  /* 0x00008e0000047ab9 */ /* 0x000fe20000000800 */
[----:B------:R-:W-:Y:S01]  /*5450*/  IMAD.WIDE R138, R103, 0x2, R132 ;  /* 0x00000002678a7825 */ /* 0x000fe200078e0284 */
[----:B------:R-:W-:-:S03]  /*5460*/  ULDC UR5, c[0x0][0x238] ;  /* 0x00008e0000057ab9 */ /* 0x000fc60000000800 */
[----:B------:R-:W-:Y:S01]  /*5470*/  IMAD.WIDE R142, R101, 0x2, R132 ;  /* 0x00000002658e7825 */ /* 0x000fe200078e0284 */
[----:B------:R-:W-:-:S03]  /*5480*/  LOP3.LUT R101, R0, 0x8, RZ, 0xfc, !PT ;  /* 0x0000000800657812 */ /* 0x000fc600078efcff */
[--C-:B------:R-:W-:Y:S01]  /*5490*/  IMAD.WIDE R134, R134, 0x2, R132.reuse ;  /* 0x0000000286867825 */ /* 0x100fe200078e0284 */
[----:B------:R-:W2:Y:S01]  /*54a0*/  @!P2 LDG.E.U16 R145, desc[UR14][R138.64] ;  /* 0x0000000e8a91a981 */ /* 0x000ea2000c1e1500 */
[----:B------:R-:W-:Y:S02]  /*54b0*/  ISETP.GE.AND P2, PT, R101, UR16, PT ;  /* 0x0000001065007c0c */ /* 0x000fe4000bf46270 */
[C---:B------:R-:W-:Y:S01]  /*54c0*/  LOP3.LUT R101, R0.reuse, 0x10, RZ, 0xfc, !PT ;  /* 0x0000001000657812 */ /* 0x040fe200078efcff */
[----:B------:R0:W3:Y:S01]  /*54d0*/  @!P0 LDG.E.U16 R97, desc[UR14][R134.64] ;  /* 0x0000000e86618981 */ /* 0x0000e2000c1e1500 */
[----:B------:R-:W-:Y:S02]  /*54e0*/  IMAD.WIDE R136, R111, 0x2, R132 ;  /* 0x000000026f887825 */ /* 0x000fe400078e0284 */
[----:B------:R-:W-:Y:S01]  /*54f0*/  ISETP.GE.AND P0, PT, R101, UR16, PT ;  /* 0x0000001065007c0c */ /* 0x000fe2000bf06270 */
[----:B------:R1:W5:Y:S01]  /*5500*/  @!P3 LDG.E.U16 R140, desc[UR14][R142.64] ;  /* 0x0000000e8e8cb981 */ /* 0x000362000c1e1500 */
[----:B------:R-:W-:-:S02]  /*5510*/  LOP3.LUT R101, R0, 0x8, RZ, 0xfc, !PT ;  /* 0x0000000800657812 */ /* 0x000fc400078efcff */
[C---:B------:R-:W-:Y:S01]  /*5520*/  LOP3.LUT R111, R0.reuse, 0xc, RZ, 0xfc, !PT ;  /* 0x0000000c006f7812 */ /* 0x040fe200078efcff */
[----:B------:R-:W4:Y:S02]  /*5530*/  @!P1 LDG.E.U16 R117, desc[UR14][R136.64] ;  /* 0x0000000e88759981 */ /* 0x000f24000c1e1500 */
[----:B------:R-:W-:Y:S01]  /*5540*/  IMAD R101, R101, UR4, RZ ;  /* 0x0000000465657c24 */ /* 0x000fe2000f8e02ff */
[C---:B------:R-:W-:Y:S01]  /*5550*/  LOP3.LUT R103, R0.reuse, 0xe, RZ, 0xfc, !PT ;  /* 0x0000000e00677812 */ /* 0x040fe200078efcff */
[----:B------:R-:W-:Y:S02]  /*5560*/  ULDC UR4, c[0x0][0x238] ;  /* 0x00008e0000047ab9 */ /* 0x000fe40000000800 */
[----:B0-----:R-:W-:Y:S01]  /*5570*/  IMAD.WIDE R134, R101, 0x2, R132 ;  /* 0x0000000265867825 */ /* 0x001fe200078e0284 */
[----:B------:R-:W-:Y:S02]  /*5580*/  LOP3.LUT R101, R0, 0x12, RZ, 0xfc, !PT ;  /* 0x0000001200657812 */ /* 0x000fe400078efcff */
[----:B------:R-:W-:-:S02]  /*5590*/  ISETP.GE.AND P4, PT, R111, UR16, PT ;  /* 0x000000106f007c0c */ /* 0x000fc4000bf86270 */
[----:B------:R-:W-:Y:S01]  /*55a0*/  ISETP.GE.AND P1, PT, R101, UR16, PT ;  /* 0x0000001065007c0c */ /* 0x000fe2000bf26270 */
[----:B------:R0:W2:Y:S01]  /*55b0*/  @!P2 LDG.E.U16 R99, desc[UR14][R134.64] ;  /* 0x0000000e8663a981 */ /* 0x0000a2000c1e1500 */
[----:B------:R-:W-:Y:S02]  /*55c0*/  LOP3.LUT R101, R0, 0x10, RZ, 0xfc, !PT ;  /* 0x0000001000657812 */ /* 0x000fe400078efcff */
[C---:B------:R-:W-:Y:S01]  /*55d0*/  ISETP.GE.AND P5, PT, R103.reuse, UR16, PT ;  /* 0x0000001067007c0c */ /* 0x040fe2000bfa6270 */
[----:B------:R-:W-:Y:S01]  /*55e0*/  IMAD R103, R103, UR4, RZ ;  /* 0x0000000467677c24 */ /* 0x000fe2000f8e02ff */
[----:B------:R-:W-:Y:S01]  /*55f0*/  ULDC UR4, c[0x0][0x238] ;  /* 0x00008e0000047ab9 */ /* 0x000fe20000000800 */
[----:B------:R-:W-:Y:S01]  /*5600*/  IMAD R111, R111, UR5, RZ ;  /* 0x000000056f6f7c24 */ /* 0x000fe2000f8e02ff */
[----:B------:R-:W-:Y:S01]  /*5610*/  ISETP.GE.AND P3, PT, R125, UR16, PT ;  /* 0x000000107d007c0c */ /* 0x000fe2000bf66270 */
[----:B------:R-:W-:Y:S01]  /*5620*/  IMAD R101, R101, UR4, RZ ;  /* 0x0000000465657c24 */ /* 0x000fe2000f8e02ff */
[----:B------:R-:W-:Y:S01]  /*5630*/  ULDC UR4, c[0x0][0x238] ;  /* 0x00008e0000047ab9 */ /* 0x000fe20000000800 */
[----:B------:R-:W-:Y:S01]  /*5640*/  IMAD R125, R125, UR7, RZ ;  /* 0x000000077d7d7c24 */ /* 0x000fe2000f8e02ff */
[----:B------:R-:W-:Y:S01]  /*5650*/  PRMT R139, RZ, 0x7610, R139 ;  /* 0x00007610ff8b7816 */ /* 0x000fe2000000008b */
[----:B-1----:R-:W-:Y:S01]  /*5660*/  IMAD.WIDE R142, R111, 0x2, R132 ;  /* 0x000000026f8e7825 */ /* 0x002fe200078e0284 */
[----:B------:R-:W-:-:S03]  /*5670*/  ULDC UR5, c[0x0][0x238] ;  /* 0x00008e0000057ab9 */ /* 0x000fc60000000800 */
[--C-:B0-----:R-:W-:Y:S01]  /*5680*/  IMAD.WIDE R134, R101, 0x2, R132.reuse ;  /* 0x0000000265867825 */ /* 0x101fe200078e0284 */
[C---:B------:R-:W-:Y:S01]  /*5690*/  LOP3.LUT R101, R0.reuse, 0x18, RZ, 0xfc, !PT ;  /* 0x0000001800657812 */ /* 0x040fe200078efcff */
[----:B------:R-:W5:Y:S02]  /*56a0*/  @!P4 LDG.E.U16 R144, desc[UR14][R142.64] ;  /* 0x0000000e8e90c981 */ /* 0x000f64000c1e1500 */
[--C-:B------:R-:W-:Y:S01]  /*56b0*/  IMAD.WIDE R136, R125, 0x2, R132.reuse ;  /* 0x000000027d887825 */ /* 0x100fe200078e0284 */
[C---:B------:R-:W-:Y:S01]  /*56c0*/  LOP3.LUT R125, R0.reuse, 0x12, RZ, 0xfc, !PT ;  /* 0x00000012007d7812 */ /* 0x040fe200078efcff */
[----:B------:R-:W3:Y:S01]  /*56d0*/  @!P0 LDG.E.U16 R109, desc[UR14][R134.64] ;  /* 0x0000000e866d8981 */ /* 0x000ee2000c1e1500 */
[C---:B------:R-:W-:Y:S02]  /*56e0*/  LOP3.LUT R111, R0.reuse, 0x14, RZ, 0xfc, !PT ;  /* 0x00000014006f7812 */ /* 0x040fe400078efcff */
[----:B------:R-:W-:Y:S01]  /*56f0*/  ISETP.GE.AND P4, PT, R101, UR16, PT ;  /* 0x0000001065007c0c */ /* 0x000fe2000bf86270 */
[--C-:B------:R-:W-:Y:S01]  /*5700*/  IMAD.WIDE R176, R103, 0x2, R132.reuse ;  /* 0x0000000267b07825 */ /* 0x100fe200078e0284 */
[C---:B------:R-:W-:Y:S01]  /*5710*/  LOP3.LUT R101, R0.reuse, 0x14, RZ, 0xfc, !PT ;  /* 0x0000001400657812 */ /* 0x040fe200078efcff */
[----:B------:R0:W5:Y:S01]  /*5720*/  @!P3 LDG.E.U16 R107, desc[UR14][R136.64] ;  /* 0x0000000e886bb981 */ /* 0x000162000c1e1500 */
[----:B------:R-:W-:Y:S01]  /*5730*/  ISETP.GE.AND P2, PT, R111, UR16, PT ;  /* 0x000000106f007c0c */ /* 0x000fe2000bf46270 */
[----:B------:R-:W-:Y:S01]  /*5740*/  IMAD R125, R125, UR4, RZ ;  /* 0x000000047d7d7c24 */ /* 0x000fe2000f8e02ff */
[----:B------:R-:W-:Y:S01]  /*5750*/  ULDC UR4, c[0x0][0x238] ;  /* 0x00008e0000047ab9 */ /* 0x000fe20000000800 */
[C---:B------:R-:W-:Y:S01]  /*5760*/  LOP3.LUT R111, R0.reuse, 0x18, RZ, 0xfc, !PT ;  /* 0x00000018006f7812 */ /* 0x040fe200078efcff */
[----:B------:R-:W-:Y:S01]  /*5770*/  IMAD R101, R101, UR4, RZ ;  /* 0x0000000465657c24 */ /* 0x000fe2000f8e02ff */
[C---:B------:R-:W-:Y:S01]  /*5780*/  LOP3.LUT R103, R0.reuse, 0x16, RZ, 0xfc, !PT ;  /* 0x0000001600677812 */ /* 0x040fe200078efcff */
[----:B------:R-:W-:Y:S01]  /*5790*/  ULDC UR4, c[0x0][0x238] ;  /* 0x00008e0000047ab9 */ /* 0x000fe20000000800 */
[----:B------:R1:W5:Y:S01]  /*57a0*/  @!P5 LDG.E.U16 R139, desc[UR14][R176.64] ;  /* 0x0000000eb08bd981 */ /* 0x000362000c1e1500 */
[----:B------:R-:W-:Y:S01]  /*57b0*/  IMAD R111, R111, UR4, RZ ;  /* 0x000000046f6f7c24 */ /* 0x000fe2000f8e02ff */
[----:B------:R-:W-:Y:S01]  /*57c0*/  ISETP.GE.AND P3, PT, R103, UR16, PT ;  /* 0x0000001067007c0c */ /* 0x000fe2000bf66270 */
[--C-:B0-----:R-:W-:Y:S01]  /*57d0*/  IMAD.WIDE R136, R125, 0x2, R132.reuse ;  /* 0x000000027d887825 */ /* 0x101fe200078e0284 */
[C---:B------:R-:W-:Y:S01]  /*57e0*/  LOP3.LUT R125, R0.reuse, 0x16, RZ, 0xfc, !PT ;  /* 0x00000016007d7812 */ /* 0x040fe200078efcff */
[----:B------:R-:W-:Y:S01]  /*57f0*/  ULDC UR4, c[0x0][0x238] ;  /* 0x00008e0000047ab9 */ /* 0x000fe20000000800 */
[C---:B------:R-:W-:Y:S01]  /*5800*/  LOP3.LUT R103, R0.reuse, 0x1a, RZ, 0xfc, !PT ;  /* 0x0000001a00677812 */ /* 0x040fe200078efcff */
[----:B------:R-:W-:Y:S01]  /*5810*/  IMAD.WIDE R134, R101, 0x2, R132 ;  /* 0x0000000265867825 */ /* 0x000fe200078e0284 */
[----:B------:R-:W-:Y:S01]  /*5820*/  PRMT R143, RZ, 0x7610, R143 ;  /* 0x00007610ff8f7816 */ /* 0x000fe2000000008f */
[----:B------:R0:W5:Y:S02]  /*5830*/  @!P1 LDG.E.U16 R95, desc[UR14][R136.64] ;  /* 0x0000000e885f9981 */ /* 0x000164000c1e1500 */
[----:B-1----:R-:W-:Y:S01]  /*5840*/  IMAD.WIDE R176, R111, 0x2, R132 ;  /* 0x000000026fb07825 */ /* 0x002fe200078e0284 */
[----:B------:R-:W-:-:S02]  /*5850*/  LOP3.LUT R111, R0, 0x1a, RZ, 0xfc, !PT ;  /* 0x0000001a006f7812 */ /* 0x000fc400078efcff */
[----:B------:R-:W-:Y:S01]  /*5860*/  ISETP.GE.AND P0, PT, R103, UR16, PT ;  /* 0x0000001067007c0c */ /* 0x000fe2000bf06270 */
[----:B------:R-:W-:Y:S01]  /*5870*/  IMAD R125, R125, UR5, RZ ;  /* 0x000000057d7d7c24 */ /* 0x000fe2000f8e02ff */
[C---:B------:R-:W-:Y:S01]  /*5880*/  LOP3.LUT R101, R0.reuse, 0x1c, RZ, 0xfc, !PT ;  /* 0x0000001c00657812 */ /* 0x040fe200078efcff */
[----:B------:R-:W-:Y:S01]  /*5890*/  ULDC UR5, c[0x0][0x238] ;  /* 0x00008e0000057ab9 */ /* 0x000fe20000000800 */
[C---:B------:R-:W-:Y:S01]  /*58a0*/  LOP3.LUT R103, R0.reuse, 0x1c, RZ, 0xfc, !PT ;  /* 0x0000001c00677812 */ /* 0x040fe200078efcff */
[----:B0-----:R-:W-:Y:S01]  /*58b0*/  IMAD.WIDE R136, R125, 0x2, R132 ;  /* 0x000000027d887825 */ /* 0x001fe200078e0284 */
[----:B------:R-:W-:Y:S01]  /*58c0*/  PRMT R138, RZ, 0x7610, R138 ;  /* 0x00007610ff8a7816 */ /* 0x000fe2000000008a */
[----:B------:R0:W5:Y:S01]  /*58d0*/  @!P2 LDG.E.U16 R143, desc[UR14][R134.64] ;  /* 0x0000000e868fa981 */ /* 0x000162000c1e1500 */
[----:B------:R-:W-:Y:S01]  /*58e0*/  ISETP.GE.AND P1, PT, R101, UR16, PT ;  /* 0x0000001065007c0c */ /* 0x000fe2000bf26270 */
[----:B------:R-:W-:Y:S01]  /*58f0*/  IMAD R111, R111, UR5, RZ ;  /* 0x000000056f6f7c24 */ /* 0x000fe2000f8e02ff */
[C---:B------:R-:W-:Y:S01]  /*5900*/  LOP3.LUT R101, R0.reuse, 0x3e, RZ, 0xfc, !PT ;  /* 0x0000003e00657812 */ /* 0x040fe200078efcff */
[----:B------:R-:W-:Y:S01]  /*5910*/  IMAD R103, R103, UR4, RZ ;  /* 0x0000000467677c24 */ /* 0x000fe2000f8e02ff */
[----:B------:R1:W5:Y:S01]  /*5920*/  @!P3 LDG.E.U16 R138, desc[UR14][R136.64] ;  /* 0x0000000e888ab981 */ /* 0x000362000c1e1500 */
[----:B------:R-:W-:Y:S01]  /*5930*/  PRMT R142, RZ, 0x7610, R142 ;  /* 0x00007610ff8e7816 */ /* 0x000fe2000000008e */
[----:B------:R-:W-:Y:S01]  /*5940*/  ULDC UR4, c[0x0][0x238] ;  /* 0x00008e0000047ab9 */ /* 0x000fe20000000800 */
[----:B------:R-:W-:Y:S01]  /*5950*/  ISETP.GE.AND P3, PT, R101, UR16, PT ;  /* 0x0000001065007c0c */ /* 0x000fe2000bf66270 */
[----:B------:R-:W-:Y:S01]  /*5960*/  ULDC UR5, c[0x0][0x238] ;  /* 0x00008e0000057ab9 */ /* 0x000fe20000000800 */
[--C-:B0-----:R-:W-:Y:S01]  /*5970*/  IMAD.WIDE R134, R111, 0x2, R132.reuse ;  /* 0x000000026f867825 */ /* 0x101fe200078e0284 */
[----:B------:R-:W4:Y:S03]  /*5980*/  @!P4 LDG.E.U16 R113, desc[UR14][R176.64] ;  /* 0x0000000eb071c981 */ /* 0x000f26000c1e1500 */
[----:B-1----:R-:W-:Y:S01]  /*5990*/  IMAD.WIDE R136, R103, 0x2, R132 ;  /* 0x0000000267887825 */ /* 0x002fe200078e0284 */
[C---:B------:R-:W-:Y:S01]  /*59a0*/  LOP3.LUT R103, R0.reuse, 0x3c, RZ, 0xfc, !PT ;  /* 0x0000003c00677812 */ /* 0x040fe200078efcff */
[----:B------:R0:W5:Y:S03]  /*59b0*/  @!P0 LDG.E.U16 R115, desc[UR14][R134.64] ;  /* 0x0000000e86738981 */ /* 0x000166000c1e1500 */
[----:B------:R-:W-:Y:S01]  /*59c0*/  ISETP.GE.AND P2, PT, R103, UR16, PT ;  /* 0x0000001067007c0c */ /* 0x000fe2000bf46270 */
[----:B------:R-:W5:Y:S01]  /*59d0*/  @!P1 LDG.E.U16 R142, desc[UR14][R136.64] ;  /* 0x0000000e888e9981 */ /* 0x000f62000c1e1500 */
[----:B------:R-:W-:-:S02]  /*59e0*/  LOP3.LUT R111, R0, 0x20, RZ, 0xfc, !PT ;  /* 0x00000020006f7812 */ /* 0x000fc400078efcff */
[C---:B------:R-:W-:Y:S01]  /*59f0*/  LOP3.LUT R125, R0.reuse, 0x28, RZ, 0xfc, !PT ;  /* 0x00000028007d7812 */ /* 0x040fe200078efcff */
[----:B------:R-:W5:Y:S01]  /*5a00*/  LDL R177, [R1+0x28] ;  /* 0x0000280001b17983 */ /* 0x000f620000100800 */
[----:B0-----:R-:W-:Y:S01]  /*5a10*/  IMAD R134, R101, UR17, RZ ;  /* 0x0000001165867c24 */ /* 0x001fe2000f8e02ff */
[----:B------:R-:W-:-:S03]  /*5a20*/  LOP3.LUT R101, R0, 0x20, RZ, 0xfc, !PT ;  /* 0x0000002000657812 */ /* 0x000fc600078efcff */
[----:B------:R-:W-:Y:S01]  /*5a30*/  IMAD.WIDE R134, R134, 0x2, R132 ;  /* 0x0000000286867825 */ /* 0x000fe200078e0284 */
[----:B------:R-:W-:-:S03]  /*5a40*/  ISETP.GE.AND P0, PT, R101, UR16, PT ;  /* 0x0000001065007c0c */ /* 0x000fc6000bf06270 */
[----:B------:R-:W-:Y:S01]  /*5a50*/  IMAD R101, R103, UR17, RZ ;  /* 0x0000001167657c24 */ /* 0x000fe2000f8e02ff */
[----:B------:R0:W5:Y:S01]  /*5a60*/  @!P3 LDG.E.U16 R129, desc[UR14][R134.64] ;  /* 0x0000000e8681b981 */ /* 0x000162000c1e1500 */
[----:B------:R-:W-:Y:S01]  /*5a70*/  LOP3.LUT R103, R0, 0x28, RZ, 0xfc, !PT ;  /* 0x0000002800677812 */ /* 0x000fe200078efcff */
[----:B------:R-:W-:Y:S01]  /*5a80*/  IMAD R111, R111, UR4, RZ ;  /* 0x000000046f6f7c24 */ /* 0x000fe2000f8e02ff */
[----:B------:R-:W-:Y:S01]  /*5a90*/  ULDC UR4, c[0x0][0x238] ;  /* 0x00008e0000047ab9 */ /* 0x000fe20000000800 */
[----:B0-----:R-:W-:Y:S01]  /*5aa0*/  IMAD.WIDE R134, R101, 0x2, R132 ;  /* 0x0000000265867825 */ /* 0x001fe200078e0284 */
[----:B------:R-:W-:-:S04]  /*5ab0*/  ISETP.GE.AND P1, PT, R103, UR16, PT ;  /* 0x0000001067007c0c */ /* 0x000fc8000bf26270 */
[----:B------:R0:W5:Y:S01]  /*5ac0*/  @!P2 LDG.E.U16 R141, desc[UR14][R134.64] ;  /* 0x0000000e868da981 */ /* 0x000162000c1e1500 */
[C---:B------:R-:W-:Y:S01]  /*5ad0*/  LOP3.LUT R101, R0.reuse, 0x30, RZ, 0xfc, !PT ;  /* 0x0000003000657812 */ /* 0x040fe200078efcff */
[----:B------:R-:W-:Y:S01]  /*5ae0*/  IMAD R125, R125, UR5, RZ ;  /* 0x000000057d7d7c24 */ /* 0x000fe2000f8e02ff */
[----:B------:R-:W-:Y:S01]  /*5af0*/  ULDC UR5, c[0x0][0x238] ;  /* 0x00008e0000057ab9 */ /* 0x000fe20000000800 */
[----:B0-----:R-:W-:Y:S01]  /*5b00*/  IMAD.WIDE R134, R111, 0x2, R132 ;  /* 0x000000026f867825 */ /* 0x001fe200078e0284 */
[----:B------:R-:W-:-:S04]  /*5b10*/  LOP3.LUT R111, R0, 0x30, RZ, 0xfc, !PT ;  /* 0x00000030006f7812 */ /* 0x000fc800078efcff */
[----:B------:R0:W5:Y:S01]  /*5b20*/  @!P0 LDG.E.U16 R173, desc[UR14][R134.64] ;  /* 0x0000000e86ad8981 */ /* 0x000162000c1e1500 */
[----:B------:R-:W-:Y:S01]  /*5b30*/  ISETP.GE.AND P0, PT, R101, UR16, PT ;  /* 0x0000001065007c0c */ /* 0x000fe2000bf06270 */
[----:B------:R-:W-:Y:S02]  /*5b40*/  IMAD R111, R111, UR4, RZ ;  /* 0x000000046f6f7c24 */ /* 0x000fe4000f8e02ff */
[----:B0-----:R-:W-:Y:S01]  /*5b50*/  IMAD.WIDE R134, R125, 0x2, R132 ;  /* 0x000000027d867825 */ /* 0x001fe200078e0284 */
[----:B------:R-:W-:Y:S01]  /*5b60*/  LOP3.LUT R101, R0, 0x1e, RZ, 0xfc, !PT ;  /* 0x0000001e00657812 */ /* 0x000fe200078efcff */
[----:B------:R-:W-:-:S03]  /*5b70*/  ULDC UR4, c[0x0][0x238] ;  /* 0x00008e0000047ab9 */ /* 0x000fc60000000800 */
[----:B------:R0:W5:Y:S01]  /*5b80*/  @!P1 LDG.E.U16 R169, desc[UR14][R134.64] ;  /* 0x0000000e86a99981 */ /* 0x000162000c1e1500 */
[----:B------:R-:W-:Y:S01]  /*5b90*/  LOP3.LUT R125, R0, 0x1e, RZ, 0xfc, !PT ;  /* 0x0000001e007d7812 */ /* 0x000fe200078efcff */
[----:B0-----:R-:W-:-:S05]  /*5ba0*/  IMAD.WIDE R134, R111, 0x2, R132 ;  /* 0x000000026f867825 */ /* 0x001fca00078e0284 */
[----:B------:R0:W5:Y:S01]  /*5bb0*/  @!P0 LDG.E.U16 R167, desc[UR14][R134.64] ;  /* 0x0000000e86a78981 */ /* 0x000162000c1e1500 */
[----:B------:R-:W-:Y:S01]  /*5bc0*/  ISETP.GE.AND P0, PT, R101, UR16, PT ;  /* 0x0000001065007c0c */ /* 0x000fe2000bf06270 */
[----:B------:R-:W-:Y:S01]  /*5bd0*/  IMAD R125, R125, UR5, RZ ;  /* 0x000000057d7d7c24 */ /* 0x000fe2000f8e02ff */
[C---:B------:R-:W-:Y:S01]  /*5be0*/  LOP3.LUT R101, R0.reuse, 0x38, RZ, 0xfc, !PT ;  /* 0x0000003800657812 */ /* 0x040fe200078efcff */
[----:B------:R-:W-:Y:S01]  /*5bf0*/  ULDC UR5, c[0x0][0x238] ;  /* 0x00008e0000057ab9 */ /* 0x000fe20000000800 */
[----:B------:R-:W-:Y:S02]  /*5c00*/  PRMT R137, RZ, 0x7610, R137 ;  /* 0x00007610ff897816 */ /* 0x000fe40000000089 */
[C---:B------:R-:W-:Y:S02]  /*5c10*/  LOP3.LUT R111, R0.reuse, 0x38, RZ, 0xfc, !PT ;  /* 0x00000038006f7812 */ /* 0x040fe400078efcff */
[----:B------:R-:W-:Y:S01]  /*5c20*/  ISETP.GE.AND P1, PT, R101, UR16, PT ;  /* 0x0000001065007c0c */ /* 0x000fe2000bf26270 */
[----:B0-----:R-:W-:Y:S01]  /*5c30*/  IMAD.WIDE R134, R125, 0x2, R132 ;  /* 0x000000027d867825 */ /* 0x001fe200078e0284 */
[----:B------:R-:W-:-:S02]  /*5c40*/  LOP3.LUT R101, R0, 0x22, RZ, 0xfc, !PT ;  /* 0x0000002200657812 */ /* 0x000fc400078efcff */
[C---:B------:R-:W-:Y:S01]  /*5c50*/  LOP3.LUT R125, R0.reuse, 0x22, RZ, 0xfc, !PT ;  /* 0x00000022007d7812 */ /* 0x040fe200078efcff */
[----:B------:R-:W-:Y:S01]  /*5c60*/  IMAD R111, R111, UR4, RZ ;  /* 0x000000046f6f7c24 */ /* 0x000fe2000f8e02ff */
[----:B------:R0:W5:Y:S01]  /*5c70*/  @!P0 LDG.E.U16 R137, desc[UR14][R134.64] ;  /* 0x0000000e86898981 */ /* 0x000162000c1e1500 */
[----:B------:R-:W-:Y:S01]  /*5c80*/  ISETP.GE.AND P0, PT, R101, UR16, PT ;  /* 0x0000001065007c0c */ /* 0x000fe2000bf06270 */
[----:B------:R-:W-:Y:S01]  /*5c90*/  ULDC UR4, c[0x0][0x238] ;  /* 0x00008e0000047ab9 */ /* 0x000fe20000000800 */
[C---:B------:R-:W-:Y:S01]  /*5ca0*/  LOP3.LUT R101, R0.reuse, 0x24, RZ, 0xfc, !PT ;  /* 0x0000002400657812 */ /* 0x040fe200078efcff */
[----:B------:R-:W-:Y:S01]  /*5cb0*/  IMAD R125, R125, UR5, RZ ;  /* 0x000000057d7d7c24 */ /* 0x000fe2000f8e02ff */
[----:B------:R-:W-:Y:S01]  /*5cc0*/  ULDC UR5, c[0x0][0x238] ;  /* 0x00008e0000057ab9 */ /* 0x000fe20000000800 */
[----:B0-----:R-:W-:Y:S01]  /*5cd0*/  IMAD.WIDE R134, R111, 0x2, R132 ;  /* 0x000000026f867825 */ /* 0x001fe200078e0284 */
[----:B------:R-:W-:-:S04]  /*5ce0*/  LOP3.LUT R111, R0, 0x24, RZ, 0xfc, !PT ;  /* 0x00000024006f7812 */ /* 0x000fc800078efcff */
[----:B------:R0:W5:Y:S01]  /*5cf0*/  @!P1 LDG.E.U16 R171, desc[UR14][R134.64] ;  /* 0x0000000e86ab9981 */ /* 0x000162000c1e1500 */
[----:B------:R-:W-:Y:S02]  /*5d00*/  ISETP.GE.AND P1, PT, R101, UR16, PT ;  /* 0x0000001065007c0c */ /* 0x000fe4000bf26270 */
[C---:B------:R-:W-:Y:S01]  /*5d10*/  LOP3.LUT R101, R0.reuse, 0x26, RZ, 0xfc, !PT ;  /* 0x0000002600657812 */ /* 0x040fe200078efcff */
[----:B------:R-:W-:Y:S01]  /*5d20*/  IMAD R111, R111, UR4, RZ ;  /* 0x000000046f6f7c24 */ /* 0x000fe2000f8e02ff */
[----:B------:R-:W-:Y:S01]  /*5d30*/  PRMT R136, RZ, 0x7610, R136 ;  /* 0x00007610ff887816 */ /* 0x000fe20000000088 */
[----:B------:R-:W-:Y:S01]  /*5d40*/  ULDC UR4, c[0x0][0x238] ;  /* 0x00008e0000047ab9 */ /* 0x000fe20000000800 */
[----:B0-----:R-:W-:Y:S01]  /*5d50*/  IMAD.WIDE R134, R125, 0x2, R132 ;  /* 0x000000027d867825 */ /* 0x001fe200078e0284 */
[----:B------:R-:W-:-:S04]  /*5d60*/  LOP3.LUT R125, R0, 0x26, RZ, 0xfc, !PT ;  /* 0x00000026007d7812 */ /* 0x000fc800078efcff */
[----:B------:R0:W5:Y:S01]  /*5d70*/  @!P0 LDG.E.U16 R159, desc[UR14][R134.64] ;  /* 0x0000000e869f8981 */ /* 0x000162000c1e1500 */
[----:B------:R-:W-:Y:S01]  /*5d80*/  ISETP.GE.AND P0, PT, R101, UR16, PT ;  /* 0x0000001065007c0c */ /* 0x000fe2000bf06270 */
[----:B------:R-:W-:Y:S01]  /*5d90*/  IMAD R125, R125, UR5, RZ ;  /* 0x000000057d7d7c24 */ /* 0x000fe2000f8e02ff */
[C---:B------:R-:W-:Y:S01]  /*5da0*/  LOP3.LUT R101, R0.reuse, 0x2a, RZ, 0xfc, !PT ;  /* 0x0000002a00657812 */ /* 0x040fe200078efcff */
[----:B------:R-:W-:Y:S01]  /*5db0*/  ULDC UR5, c[0x0][0x238] ;  /* 0x00008e0000057ab9 */ /* 0x000fe20000000800 */
[----:B0-----:R-:W-:Y:S01]  /*5dc0*/  IMAD.WIDE R134, R111, 0x2, R132 ;  /* 0x000000026f867825 */ /* 0x001fe200078e0284 */
[----:B------:R-:W-:-:S04]  /*5dd0*/  LOP3.LUT R111, R0, 0x2a, RZ, 0xfc, !PT ;  /* 0x0000002a006f7812 */ /* 0x000fc800078efcff */
[----:B------:R0:W5:Y:S01]  /*5de0*/  @!P1 LDG.E.U16 R149, desc[UR14][R134.64] ;  /* 0x0000000e86959981 */ /* 0x000162000c1e1500 */
[----:B------:R-:W-:Y:S02]  /*5df0*/  ISETP.GE.AND P1, PT, R101, UR16, PT ;  /* 0x0000001065007c0c */ /* 0x000fe4000bf26270 */
[C---:B------:R-:W-:Y:S01]  /*5e00*/  LOP3.LUT R101, R0.reuse, 0x32, RZ, 0xfc, !PT ;  /* 0x0000003200657812 */ /* 0x040fe200078efcff */
[----:B------:R-:W-:Y:S01]  /*5e10*/  IMAD R111, R111, UR4, RZ ;  /* 0x000000046f6f7c24 */ /* 0x000fe2000f8e02ff */
        /* <DEDUP_REMOVED lines=20> */
[----:B------:R-:W-:Y:S01]  /*5f60*/  LOP3.LUT R101, R0, 0x2e, RZ, 0xfc, !PT ;  /* 0x0000002e00657812 */ /* 0x000fe200078efcff */
[----:B0-----:R-:W-:-:S05]  /*5f70*/  IMAD.WIDE R134, R111, 0x2, R132 ;  /* 0x000000026f867825 */ /* 0x001fca00078e0284 */
[----:B------:R0:W5:Y:S01]  /*5f80*/  @!P1 LDG.E.U16 R161, desc[UR14][R134.64] ;  /* 0x0000000e86a19981 */ /* 0x000162000c1e1500 */
[----:B------:R-:W-:Y:S02]  /*5f90*/  ISETP.GE.AND P1, PT, R101, UR16, PT ;  /* 0x0000001065007c0c */ /* 0x000fe4000bf26270 */
[C---:B------:R-:W-:Y:S01]  /*5fa0*/  LOP3.LUT R101, R0.reuse, 0x34, RZ, 0xfc, !PT ;  /* 0x0000003400657812 */ /* 0x040fe200078efcff */
[----:B0-----:R-:W-:Y:S01]  /*5fb0*/  IMAD.WIDE R134, R125, 0x2, R132 ;  /* 0x000000027d867825 */ /* 0x001fe200078e0284 */
[----:B------:R-:W-:-:S04]  /*5fc0*/  LOP3.LUT R111, R0, 0x2e, RZ, 0xfc, !PT ;  /* 0x0000002e006f7812 */ /* 0x000fc800078efcff */
[----:B------:R0:W5:Y:S01]  /*5fd0*/  @!P0 LDG.E.U16 R153, desc[UR14][R134.64] ;  /* 0x0000000e86998981 */ /* 0x000162000c1e1500 */
[----:B------:R-:W-:Y:S02]  /*5fe0*/  ISETP.GE.AND P0, PT, R101, UR16, PT ;  /* 0x0000001065007c0c */ /* 0x000fe4000bf06270 */
[----:B------:R-:W-:Y:S02]  /*5ff0*/  LOP3.LUT R101, R0, 0x36, RZ, 0xfc, !PT ;  /* 0x0000003600657812 */ /* 0x000fe400078efcff */
[----:B------:R-:W5:Y:S01]  /*6000*/  LDL.LU R0, [R1+0x38] ;  /* 0x0000380001007983 */ /* 0x000f620000300800 */
[----:B------:R-:W-:Y:S01]  /*6010*/  IMAD R111, R111, UR4, RZ ;  /* 0x000000046f6f7c24 */ /* 0x000fe2000f8e02ff */
[----:B------:R-:W-:Y:S01]  /*6020*/  PRMT R131, RZ, 0x7610, R131 ;  /* 0x00007610ff837816 */ /* 0x000fe20000000083 */
[----:B------:R-:W-:Y:S02]  /*6030*/  ULDC UR4, c[0x0][0x238] ;  /* 0x00008e0000047ab9 */ /* 0x000fe40000000800 */
[----:B0-----:R-:W-:-:S02]  /*6040*/  IMAD.WIDE R134, R111, 0x2, R132 ;  /* 0x000000026f867825 */ /* 0x001fc400078e0284 */
[----:B------:R-:W0:Y:S01]  /*6050*/  S2R R111, SR_TID.X ;  /* 0x00000000006f7919 */ /* 0x000e220000002100 */
[----:B------:R-:W1:Y:S01]  /*6060*/  S2R R176, SR_TID.X ;  /* 0x0000000000b07919 */ /* 0x000e620000002100 */
[----:B------:R-:W-:Y:S01]  /*6070*/  PRMT R155, RZ, 0x7610, R155 ;  /* 0x00007610ff9b7816 */ /* 0x000fe2000000009b */
[----:B------:R2:W5:Y:S01]  /*6080*/  @!P1 LDG.E.U16 R131, desc[UR14][R134.64] ;  /* 0x0000000e86839981 */ /* 0x000562000c1e1500 */
[----:B------:R-:W-:Y:S02]  /*6090*/  ISETP.GE.AND P1, PT, R101, UR16, PT ;  /* 0x0000001065007c0c */ /* 0x000fe4000bf26270 */
[--C-:B0-----:R-:W-:Y:S02]  /*60a0*/  SHF.R.U32.HI R125, RZ, 0x6, R111.reuse ;  /* 0x00000006ff7d7819 */ /* 0x101fe4000001166f */
[----:B------:R-:W-:Y:S02]  /*60b0*/  SHF.R.U32.HI R111, RZ, 0x6, R111 ;  /* 0x00000006ff6f7819 */ /* 0x000fe4000001166f */
[----:B------:R-:W-:-:S02]  /*60c0*/  SGXT.U32 R125, R125, 0x1 ;  /* 0x000000017d7d781a */ /* 0x000fc40000000000 */
[----:B------:R-:W-:Y:S02]  /*60d0*/  SGXT.U32 R111, R111, 0x1 ;  /* 0x000000016f6f781a */ /* 0x000fe40000000000 */
[----:B------:R-:W-:Y:S02]  /*60e0*/  LOP3.LUT R125, R125, 0x34, RZ, 0xfc, !PT ;  /* 0x000000347d7d7812 */ /* 0x000fe400078efcff */
[----:B------:R-:W-:-:S03]  /*60f0*/  LOP3.LUT R111, R111, 0x36, RZ, 0xfc, !PT ;  /* 0x000000366f6f7812 */ /* 0x000fc600078efcff */
[----:B------:R-:W-:Y:S01]  /*6100*/  IMAD R125, R125, UR4, RZ ;  /* 0x000000047d7d7c24 */ /* 0x000fe2000f8e02ff */
[----:B------:R-:W-:-:S03]  /*6110*/  ULDC UR4, c[0x0][0x238] ;  /* 0x00008e0000047ab9 */ /* 0x000fc60000000800 */
[----:B--2---:R-:W-:Y:S01]  /*6120*/  IMAD.WIDE R134, R125, 0x2, R132 ;  /* 0x000000027d867825 */ /* 0x004fe200078e0284 */
[----:B------:R-:W-:-:S03]  /*6130*/  PRMT R147, RZ, 0x7610, R147 ;  /* 0x00007610ff937816 */ /* 0x000fc60000000093 */
[----:B------:R-:W-:Y:S01]  /*6140*/  IMAD R111, R111, UR4, RZ ;  /* 0x000000046f6f7c24 */ /* 0x000fe2000f8e02ff */
[----:B------:R0:W2:Y:S03]  /*6150*/  @!P0 LDG.E.U16 R155, desc[UR14][R134.64] ;  /* 0x0000000e869b8981 */ /* 0x0000a6000c1e1500 */
[----:B0-----:R-:W-:-:S05]  /*6160*/  IMAD.WIDE R134, R111, 0x2, R132 ;  /* 0x000000026f867825 */ /* 0x001fca00078e0284 */
[----:B------:R0:W2:Y:S01]  /*6170*/  @!P1 LDG.E.U16 R147, desc[UR14][R134.64] ;  /* 0x0000000e86939981 */ /* 0x0000a2000c1e1500 */
[----:B-1----:R-:W-:-:S04]  /*6180*/  LOP3.LUT R111, R176, 0x3f, RZ, 0xc0, !PT ;  /* 0x0000003fb06f7812 */ /* 0x002fc800078ec0ff */
[----:B------:R-:W-:Y:S02]  /*6190*/  ISETP.GE.AND P0, PT, R111, UR16, PT ;  /* 0x000000106f007c0c */ /* 0x000fe4000bf06270 */
[CC--:B------:R-:W-:Y:S02]  /*61a0*/  IADD3 RZ, P1, R20.reuse, R3.reuse, RZ ;  /* 0x0000000314ff7210 */ /* 0x0c0fe40007f3e0ff */
[----:B------:R-:W-:Y:S01]  /*61b0*/  PRMT R103, RZ, 0x7610, R103 ;  /* 0x00007610ff677816 */ /* 0x000fe20000000067 */
[----:B0-----:R-:W-:Y:S02]  /*61c0*/  IMAD.IADD R134, R20, 0x1, R3 ;  /* 0x0000000114867824 */ /* 0x001fe400078e0203 */
[----:B------:R-:W-:Y:S01]  /*61d0*/  IMAD.X R135, R218, 0x1, R2, P1 ;  /* 0x00000001da877824 */ /* 0x000fe200008e0602 */
[----:B------:R-:W-:Y:S01]  /*61e0*/  BAR.SYNC.DEFER_BLOCKING 0x0 ;  /* 0x0000000000007b1d */ /* 0x000fe20000010000 */
[----:B------:R-:W-:Y:S02]  /*61f0*/  IADD3 RZ, P1, R19, R3, RZ ;  /* 0x0000000313ff7210 */ /* 0x000fe40007f3e0ff */
[----:B------:R-:W-:-:S02]  /*6200*/  PRMT R127, RZ, 0x7610, R127 ;  /* 0x00007610ff7f7816 */ /* 0x000fc4000000007f */
[----:B------:R-:W-:Y:S02]  /*6210*/  PRMT R123, RZ, 0x7610, R123 ;  /* 0x00007610ff7b7816 */ /* 0x000fe4000000007b */
[----:B------:R-:W-:Y:S01]  /*6220*/  PRMT R105, RZ, 0x7610, R105 ;  /* 0x00007610ff697816 */ /* 0x000fe20000000069 */
[----:B------:R0:W2:Y:S02]  /*6230*/  @!P0 LDG.E.U16 R103, desc[UR14][R134.64] ;  /* 0x0000000e86678981 */ /* 0x0000a4000c1e1500 */
[----:B0-----:R-:W-:Y:S02]  /*6240*/  IMAD.IADD R134, R19, 0x1, R3 ;  /* 0x0000000113867824 */ /* 0x001fe400078e0203 */
[----:B------:R-:W-:Y:S01]  /*6250*/  IMAD.X R135, R216, 0x1, R2, P1 ;  /* 0x00000001d8877824 */ /* 0x000fe200008e0602 */
[----:B------:R-:W-:-:S04]  /*6260*/  IADD3 RZ, P1, R18, R3, RZ ;  /* 0x0000000312ff7210 */ /* 0x000fc80007f3e0ff */
[----:B------:R0:W2:Y:S02]  /*6270*/  @!P0 LDG.E.U16 R127, desc[UR14][R134.64] ;  /* 0x0000000e867f8981 */ /* 0x0000a4000c1e1500 */
[----:B0-----:R-:W-:Y:S02]  /*6280*/  IMAD.IADD R134, R18, 0x1, R3 ;  /* 0x0000000112867824 */ /* 0x001fe400078e0203 */
[----:B------:R-:W-:Y:S01]  /*6290*/  IMAD.X R135, R214, 0x1, R2, P1 ;  /* 0x00000001d6877824 */ /* 0x000fe200008e0602 */
[----:B------:R-:W-:-:S04]  /*62a0*/  IADD3 RZ, P1, R17, R3, RZ ;  /* 0x0000000311ff7210 */ /* 0x000fc80007f3e0ff */
[----:B------:R0:W2:Y:S01]  /*62b0*/  @!P0 LDG.E.U16 R123, desc[UR14][R134.64] ;  /* 0x0000000e867b8981 */ /* 0x0000a2000c1e1500 */
[----:B------:R-:W-:Y:S01]  /*62c0*/  PRMT R101, RZ, 0x7610, R101 ;  /* 0x00007610ff657816 */ /* 0x000fe20000000065 */
        /* <DEDUP_REMOVED lines=9> */
[----:B0-----:R-:W-:Y:S01]  /*6360*/  IMAD.X R135, R208, 0x1, R2, P1 ;  /* 0x00000001d0877824 */ /* 0x001fe200008e0602 */
[----:B------:R-:W-:Y:S01]  /*6370*/  LOP3.LUT P1, RZ, R176, 0x40, RZ, 0xc0, !PT ;  /* 0x00000040b0ff7812 */ /* 0x000fe2000782c0ff */
[----:B------:R-:W-:-:S03]  /*6380*/  IMAD.IADD R134, R15, 0x1, R3 ;  /* 0x000000010f867824 */ /* 0x000fc600078e0203 */
[----:B------:R-:W-:Y:S02]  /*6390*/  SEL R125, RZ, 0x90, !P1 ;  /* 0x00000090ff7d7807 */ /* 0x000fe40004800000 */
[----:B------:R-:W-:Y:S01]  /*63a0*/  IADD3 RZ, P1, R14, R3, RZ ;  /* 0x000000030eff7210 */ /* 0x000fe20007f3e0ff */
[----:B------:R0:W2:Y:S01]  /*63b0*/  @!P0 LDG.E.U16 R151, desc[UR14][R134.64] ;  /* 0x0000000e86978981 */ /* 0x0000a2000c1e1500 */
[----:B------:R-:W-:Y:S01]  /*63c0*/  IMAD.SHL.U32 R111, R111, 0x2, RZ ;  /* 0x000000026f6f7824 */ /* 0x000fe200078e00ff */
[----:B------:R-:W-:-:S04]  /*63d0*/  PRMT R121, RZ, 0x7610, R121 ;  /* 0x00007610ff797816 */ /* 0x000fc80000000079 */
[----:B------:R-:W-:Y:S01]  /*63e0*/  LOP3.LUT R125, R125, R111, RZ, 0x3c, !PT ;  /* 0x0000006f7d7d7212 */ /* 0x000fe200078e3cff */
[----:B0-----:R-:W-:Y:S02]  /*63f0*/  IMAD.IADD R134, R14, 0x1, R3 ;  /* 0x000000010e867824 */ /* 0x001fe400078e0203 */
[----:B------:R-:W-:Y:S01]  /*6400*/  IMAD.X R135, R206, 0x1, R2, P1 ;  /* 0x00000001ce877824 */ /* 0x000fe200008e0602 */
[C---:B------:R-:W-:Y:S02]  /*6410*/  IADD3 RZ, P1, R13.reuse, R3, RZ ;  /* 0x000000030dff7210 */ /* 0x040fe40007f3e0ff */
[----:B------:R-:W-:Y:S02]  /*6420*/  PRMT R111, RZ, 0x7610, R111 ;  /* 0x00007610ff6f7816 */ /* 0x000fe4000000006f */
[----:B------:R0:W2:Y:S04]  /*6430*/  @!P0 LDG.E.U16 R121, desc[UR14][R134.64] ;  /* 0x0000000e86798981 */ /* 0x0000a8000c1e1500 */
[----:B------:R1:W-:Y:S01]  /*6440*/  STS.U16 [R125+UR12+0x4400], R99 ;  /* 0x004400637d007988 */ /* 0x0003e2000800040c */
[----:B0-----:R-:W-:-:S02]  /*6450*/  IMAD.IADD R134, R13, 0x1, R3 ;  /* 0x000000010d867824 */ /* 0x001fc400078e0203 */
[--C-:B------:R-:W-:Y:S01]  /*6460*/  IMAD.X R135, R184, 0x1, R2.reuse, P1 ;  /* 0x00000001b8877824 */ /* 0x100fe200008e0602 */
[CC--:B------:R-:W-:Y:S02]  /*6470*/  IADD3 RZ, P1, R12.reuse, R3.reuse, RZ ;  /* 0x000000030cff7210 */ /* 0x0c0fe40007f3e0ff */
[----:B-1----:R-:W-:Y:S02]  /*6480*/  PRMT R99, RZ, 0x7610, R99 ;  /* 0x00007610ff637816 */ /* 0x002fe40000000063 */
[----:B------:R0:W2:Y:S01]  /*6490*/  @!P0 LDG.E.U16 R111, desc[UR14][R134.64] ;  /* 0x0000000e866f8981 */ /* 0x0000a2000c1e1500 */
[----:B------:R-:W-:Y:S01]  /*64a0*/  PRMT R157, RZ, 0x7610, R157 ;  /* 0x00007610ff9d7816 */ /* 0x000fe2000000009d */
        /* <DEDUP_REMOVED lines=8> */
[----:B------:R0:W2:Y:S04]  /*6530*/  @!P0 LDG.E.U16 R157, desc[UR14][R134.64] ;  /* 0x0000000e869d8981 */ /* 0x0000a8000c1e1500 */
[----:B---3--:R1:W-:Y:S01]  /*6540*/  STS.U16 [R125+UR12+0x4800], R109 ;  /* 0x0048006d7d007988 */ /* 0x0083e2000800040c */
[----:B0-----:R-:W-:Y:S02]  /*6550*/  IMAD.IADD R134, R5, 0x1, R3 ;  /* 0x0000000105867824 */ /* 0x001fe400078e0203 */
[----:B------:R-:W-:Y:S01]  /*6560*/  IMAD.X R135, R188, 0x1, R2, P1 ;  /* 0x00000001bc877824 */ /* 0x000fe200008e0602 */
[----:B------:R-:W-:Y:S02]  /*6570*/  IADD3 RZ, P1, R6, R3, RZ ;  /* 0x0000000306ff7210 */ /* 0x000fe40007f3e0ff */
[----:B-1----:R-:W-:-:S02]  /*6580*/  PRMT R109, RZ, 0x7610, R109 ;  /* 0x00007610ff6d7816 */ /* 0x002fc4000000006d */
[----:B------:R0:W3:Y:S04]  /*6590*/  @!P0 LDG.E.U16 R119, desc[UR14][R134.64] ;  /* 0x0000000e86778981 */ /* 0x0000e8000c1e1500 */
[----:B------:R1:W-:Y:S01]  /*65a0*/  STS.U16 [R125+UR12+0x4000], R97 ;  /* 0x004000617d007988 */ /* 0x0003e2000800040c */
[----:B0-----:R-:W-:Y:S02]  /*65b0*/  IMAD.IADD R134, R6, 0x1, R3 ;  /* 0x0000000106867824 */ /* 0x001fe400078e0203 */
[----:B------:R-:W-:Y:S01]  /*65c0*/  IMAD.X R135, R190, 0x1, R2, P1 ;  /* 0x00000001be877824 */ /* 0x000fe200008e0602 */
[----:B------:R-:W-:Y:S02]  /*65d0*/  IADD3 RZ, P1, R7, R3, RZ ;  /* 0x0000000307ff7210 */ /* 0x000fe40007f3e0ff */
[----:B-1----:R-:W-:-:S02]  /*65e0*/  PRMT R97, RZ, 0x7610, R97 ;  /* 0x00007610ff617816 */ /* 0x002fc40000000061 */
[----:B------:R0:W3:Y:S04]  /*65f0*/  @!P0 LDG.E.U16 R109, desc[UR14][R134.64] ;  /* 0x0000000e866d8981 */ /* 0x0000e8000c1e1500 */
[----:B----4-:R1:W-:Y:S01]  /*6600*/  STS.U16 [R125+UR12+0x4c00], R113 ;  /* 0x004c00717d007988 */ /* 0x0103e2000800040c */
[----:B0-----:R-:W-:Y:S02]  /*6610*/  IMAD.IADD R134, R7, 0x1, R3 ;  /* 0x0000000107867824 */ /* 0x001fe400078e0203 */
[----:B------:R-:W-:Y:S01]  /*6620*/  IMAD.X R135, R192, 0x1, R2, P1 ;  /* 0x00000001c0877824 */ /* 0x000fe200008e0602 */
[----:B------:R-:W-:Y:S01]  /*6630*/  IADD3 RZ, P1, R8, R3, RZ ;  /* 0x0000000308ff7210 */ /* 0x000fe20007f3e0ff */
[----:B-----5:R0:W-:Y:S01]  /*6640*/  STS.U16 [R125+UR12+0x5800], R167 ;  /* 0x005800a77d007988 */ /* 0x0201e2000800040c */
[----:B-1----:R-:W-:-:S03]  /*6650*/  LOP3.LUT R113, R125, 0x20, RZ, 0x3c, !PT ;  /* 0x000000207d717812 */ /* 0x002fc600078e3cff */
[----:B------:R1:W4:Y:S01]  /*6660*/  @!P0 LDG.E.U16 R97, desc[UR14][R134.64] ;  /* 0x0000000e86618981 */ /* 0x000322000c1e1500 */
[----:B0-----:R-:W-:-:S03]  /*6670*/  PRMT R167, RZ, 0x7610, R167 ;  /* 0x00007610ffa77816 */ /* 0x001fc600000000a7 */
[----:B------:R-:W-:Y:S01]  /*6680*/  STS.U16 [R125+UR12+0x5000], R173 ;  /* 0x005000ad7d007988 */ /* 0x000fe2000800040c */
[----:B-1----:R-:W-:Y:S02]  /*6690*/  IMAD.IADD R134, R8, 0x1, R3 ;  /* 0x0000000108867824 */ /* 0x002fe400078e0203 */
[----:B------:R-:W-:Y:S01]  /*66a0*/  IMAD.X R135, R201, 0x1, R2, P1 ;  /* 0x00000001c9877824 */ /* 0x000fe200008e0602 */
[C---:B------:R-:W-:Y:S01]  /*66b0*/  IADD3 RZ, P1, R9.reuse, R3, RZ ;  /* 0x0000000309ff7210 */ /* 0x040fe20007f3e0ff */
[----:B------:R-:W-:Y:S04]  /*66c0*/  STS.U16 [R125+UR12+0x5400], R169 ;  /* 0x005400a97d007988 */ /* 0x000fe8000800040c */
[----:B------:R-:W-:Y:S04]  /*66d0*/  STS.U16 [R125+UR12+0x5c00], R171 ;  /* 0x005c00ab7d007988 */ /* 0x000fe8000800040c */
[----:B------:R0:W-:Y:S04]  /*66e0*/  STS.U16 [R113+UR12+0x4100], R117 ;  /* 0x0041007571007988 */ /* 0x0001e8000800040c */
[----:B------:R1:W5:Y:S01]  /*66f0*/  @!P0 LDG.E.U16 R167, desc[UR14][R134.64] ;  /* 0x0000000e86a78981 */ /* 0x000362000c1e1500 */
[----:B0-----:R-:W-:Y:S01]  /*6700*/  PRMT R117, RZ, 0x7610, R117 ;  /* 0x00007610ff757816 */ /* 0x001fe20000000075 */
[----:B-1----:R-:W-:-:S02]  /*6710*/  IMAD.IADD R134, R9, 0x1, R3 ;  /* 0x0000000109867824 */ /* 0x002fc400078e0203 */
[--C-:B------:R-:W-:Y:S01]  /*6720*/  IMAD.X R135, R194, 0x1, R2.reuse, P1 ;  /* 0x00000001c2877824 */ /* 0x100fe200008e0602 */
[CC--:B------:R-:W-:Y:S01]  /*6730*/  IADD3 RZ, P1, R10.reuse, R3.reuse, RZ ;  /* 0x000000030aff7210 */ /* 0x0c0fe20007f3e0ff */
[----:B------:R0:W-:Y:S04]  /*6740*/  STS.U16 [R113+UR12+0x4500], R107 ;  /* 0x0045006b71007988 */ /* 0x0001e8000800040c */
[----:B------:R1:W4:Y:S01]  /*6750*/  @!P0 LDG.E.U16 R117, desc[UR14][R134.64] ;  /* 0x0000000e86758981 */ /* 0x000322000c1e1500 */
[----:B0-----:R-:W-:Y:S01]  /*6760*/  PRMT R107, RZ, 0x7610, R107 ;  /* 0x00007610ff6b7816 */ /* 0x001fe2000000006b */
[----:B-1----:R-:W-:Y:S02]  /*6770*/  IMAD.IADD R134, R10, 0x1, R3 ;  /* 0x000000010a867824 */ /* 0x002fe400078e0203 */
[----:B------:R-:W-:Y:S01]  /*6780*/  IMAD.X R135, R202, 0x1, R2, P1 ;  /* 0x00000001ca877824 */ /* 0x000fe200008e0602 */
[C---:B------:R-:W-:Y:S01]  /*6790*/  IADD3 RZ, P1, R11.reuse, R3, RZ ;  /* 0x000000030bff7210 */ /* 0x040fe20007f3e0ff */
[----:B------:R0:W-:Y:S04]  /*67a0*/  STS.U16 [R113+UR12+0x4900], R95 ;  /* 0x0049005f71007988 */ /* 0x0001e8000800040c */
[----:B------:R1:W4:Y:S01]  /*67b0*/  @!P0 LDG.E.U16 R107, desc[UR14][R134.64] ;  /* 0x0000000e866b8981 */ /* 0x000322000c1e1500 */
[----:B0-----:R-:W-:Y:S01]  /*67c0*/  PRMT R95, RZ, 0x7610, R95 ;  /* 0x00007610ff5f7816 */ /* 0x001fe2000000005f */
[----:B-1----:R-:W-:-:S02]  /*67d0*/  IMAD.IADD R134, R11, 0x1, R3 ;  /* 0x000000010b867824 */ /* 0x002fc400078e0203 */
[----:B------:R-:W-:-:S05]  /*67e0*/  IMAD.X R135, R196, 0x1, R2, P1 ;  /* 0x00000001c4877824 */ /* 0x000fca00008e0602 */
[----:B------:R0:W4:Y:S04]  /*67f0*/  @!P0 LDG.E.U16 R95, desc[UR14][R134.64] ;  /* 0x0000000e865f8981 */ /* 0x000128000c1e1500 */
[----:B------:R-:W-:Y:S01]  /*6800*/  STL [R1+0x14c], R0 ;  /* 0x00014c0001007387 */ /* 0x000fe20000100800 */
[----:B0-----:R-:W-:-:S03]  /*6810*/  IADD3 R134, P1, R0, R3, RZ ;  /* 0x0000000300867210 */ /* 0x001fc60007f3e0ff */
[----:B------:R0:W-:Y:S02]  /*6820*/  STL [R1+0x150], R222 ;  /* 0x000150de01007387 */ /* 0x0001e40000100800 */
[----:B------:R-:W-:Y:S02]  /*6830*/  IMAD.X R135, R222, 0x1, R2, P1 ;  /* 0x00000001de877824 */ /* 0x000fe400008e0602 */
[----:B0-----:R-:W3:Y:S01]  /*6840*/  LDL.LU R222, [R1+0x8] ;  /* 0x0000080001de7983 */ /* 0x001ee20000300800 */
[----:B------:R-:W-:-:S06]  /*6850*/  PRMT R169, RZ, 0x7610, R169 ;  /* 0x00007610ffa97816 */ /* 0x000fcc00000000a9 */
[----:B------:R0:W4:Y:S04]  /*6860*/  @!P0 LDG.E.U16 R169, desc[UR14][R134.64] ;  /* 0x0000000e86a98981 */ /* 0x000128000c1e1500 */
[----:B------:R1:W-:Y:S04]  /*6870*/  STL [R1+0x154], R128 ;  /* 0x0001548001007387 */ /* 0x0003e80000100800 */
[----:B------:R-:W5:Y:S01]  /*6880*/  LDL R171, [R1+0x24] ;  /* 0x0000240001ab7983 */ /* 0x000f620000100800 */
[----:B0-----:R-:W-:-:S03]  /*6890*/  IADD3 R134, P1, R177, R3, RZ ;  /* 0x00000003b1867210 */ /* 0x001fc60007f3e0ff */
[----:B------:R-:W4:Y:S02]  /*68a0*/  LDL R0, [R1+0x14] ;  /* 0x0000140001007983 */ /* 0x000f240000100800 */
[----:B------:R-:W-:Y:S02]  /*68b0*/  IMAD.X R135, R128, 0x1, R2, P1 ;  /* 0x0000000180877824 */ /* 0x000fe400008e0602 */
[----:B-1----:R-:W5:Y:S04]  /*68c0*/  LDL R128, [R1+0x34] ;  /* 0x0000340001807983 */ /* 0x002f680000100800 */
[----:B------:R0:W-:Y:S02]  /*68d0*/  STS.U16 [R113+UR12+0x5100], R159 ;  /* 0x0051009f71007988 */ /* 0x0001e4000800040c */
[----:B0-----:R-:W-:-:S02]  /*68e0*/  PRMT R159, RZ, 0x7610, R159 ;  /* 0x00007610ff9f7816 */ /* 0x001fc4000000009f */
[----:B------:R0:W-:Y:S04]  /*68f0*/  STS.U16 [R113+UR12+0x5500], R165 ;  /* 0x005500a571007988 */ /* 0x0001e8000800040c */
[----:B------:R1:W4:Y:S01]  /*6900*/  @!P0 LDG.E.U16 R159, desc[UR14][R134.64] ;  /* 0x0000000e869f8981 */ /* 0x000322000c1e1500 */
[----:B0-----:R-:W-:Y:S02]  /*6910*/  PRMT R165, RZ, 0x7610, R165 ;  /* 0x00007610ffa57816 */ /* 0x001fe400000000a5 */
[----:B-1----:R-:W-:-:S05]  /*6920*/  IADD3 R134, P1, R175, R3, RZ ;  /* 0x00000003af867210 */ /* 0x002fca0007f3e0ff */
[----:B------:R-:W-:Y:S01]  /*6930*/  IMAD.X R135, R120, 0x1, R2, P1 ;  /* 0x0000000178877824 */ /* 0x000fe200008e0602 */
[----:B------:R0:W-:Y:S04]  /*6940*/  STS.U16 [R113+UR12+0x5900], R163 ;  /* 0x005900a371007988 */ /* 0x0001e8000800040c */
[----:B------:R3:W4:Y:S01]  /*6950*/  @!P0 LDG.E.U16 R165, desc[UR14][R134.64] ;  /* 0x0000000e86a58981 */ /* 0x000722000c1e1500 */
[----:B0-----:R-:W-:-:S03]  /*6960*/  PRMT R163, RZ, 0x7610, R163 ;  /* 0x00007610ffa37816 */ /* 0x001fc600000000a3 */
[----:B------:R0:W-:Y:S04]  /*6970*/  STS.U16 [R113+UR12+0x4d00], R115 ;  /* 0x004d007371007988 */ /* 0x0001e8000800040c */
[----:B------:R-:W-:Y:S01]  /*6980*/  STS.U16 [R113+UR12+0x5d00], R161 ;  /* 0x005d00a171007988 */ /* 0x000fe2000800040c */
[----:B0-----:R-:W-:-:S05]  /*6990*/  LOP3.LUT R115, R125, 0x40, RZ, 0x3c, !PT ;  /* 0x000000407d737812 */ /* 0x001fca00078e3cff */
[----:B------:R0:W-:Y:S02]  /*69a0*/  STS.U16 [R115+UR12+0x4200], R145 ;  /* 0x0042009173007988 */ /* 0x0001e4000800040c */
[----:B0-----:R-:W-:Y:S02]  /*69b0*/  PRMT R145, RZ, 0x7610, R145 ;  /* 0x00007610ff917816 */ /* 0x001fe40000000091 */
[----:B------:R0:W-:Y:S02]  /*69c0*/  STS.U16 [R115+UR12+0x4600], R144 ;  /* 0x0046009073007988 */ /* 0x0001e4000800040c */
[----:B0-----:R-:W-:Y:S02]  /*69d0*/  PRMT R144, RZ, 0x7610, R144 ;  /* 0x00007610ff907816 */ /* 0x001fe40000000090 */
[----:B------:R0:W-:Y:S02]  /*69e0*/  STS.U16 [R115+UR12+0x4a00], R143 ;  /* 0x004a008f73007988 */ /* 0x0001e4000800040c */
[----:B0-----:R-:W-:-:S02]  /*69f0*/  PRMT R143, RZ, 0x7610, R143 ;  /* 0x00007610ff8f7816 */ /* 0x001fc4000000008f */
[----:B------:R0:W-:Y:S02]  /*6a00*/  STS.U16 [R115+UR12+0x4e00], R142 ;  /* 0x004e008e73007988 */ /* 0x0001e4000800040c */
[----:B0-----:R-:W-:Y:S02]  /*6a10*/  PRMT R142, RZ, 0x7610, R142 ;  /* 0x00007610ff8e7816 */ /* 0x001fe4000000008e */
[----:B------:R0:W-:Y:S02]  /*6a20*/  STS.U16 [R115+UR12+0x5200], R149 ;  /* 0x0052009573007988 */ /* 0x0001e4000800040c */
[----:B0-----:R-:W-:Y:S02]  /*6a30*/  PRMT R149, RZ, 0x7610, R149 ;  /* 0x00007610ff957816 */ /* 0x001fe40000000095 */
[----:B------:R0:W-:Y:S02]  /*6a40*/  STS.U16 [R115+UR12+0x5600], R153 ;  /* 0x0056009973007988 */ /* 0x0001e4000800040c */
[----:B0-----:R-:W-:-:S02]  /*6a50*/  PRMT R153, RZ, 0x7610, R153 ;  /* 0x00007610ff997816 */ /* 0x001fc40000000099 */
[----:B--2---:R0:W-:Y:S02]  /*6a60*/  STS.U16 [R115+UR12+0x5a00], R155 ;  /* 0x005a009b73007988 */ /* 0x0041e4000800040c */
[----:B0-----:R-:W-:Y:S02]  /*6a70*/  PRMT R155, RZ, 0x7610, R155 ;  /* 0x00007610ff9b7816 */ /* 0x001fe4000000009b */
[----:B------:R-:W-:Y:S02]  /*6a80*/  PRMT R161, RZ, 0x7610, R161 ;  /* 0x00007610ffa17816 */ /* 0x000fe400000000a1 */
[----:B---3--:R-:W-:-:S05]  /*6a90*/  IADD3 R134, P1, R222, R3, RZ ;  /* 0x00000003de867210 */ /* 0x008fca0007f3e0ff */
[----:B------:R-:W-:-:S05]  /*6aa0*/  IMAD.X R135, R112, 0x1, R2, P1 ;  /* 0x0000000170877824 */ /* 0x000fca00008e0602 */
[----:B------:R0:W2:Y:S02]  /*6ab0*/  @!P0 LDG.E.U16 R163, desc[UR14][R134.64] ;  /* 0x0000000e86a38981 */ /* 0x0000a4000c1e1500 */
[----:B0-----:R-:W-:-:S05]  /*6ac0*/  IADD3 R134, P1, R251, R3, RZ ;  /* 0x00000003fb867210 */ /* 0x001fca0007f3e0ff */
[----:B------:R-:W-:-:S05]  /*6ad0*/  IMAD.X R135, R104, 0x1, R2, P1 ;  /* 0x0000000168877824 */ /* 0x000fca00008e0602 */
[----:B------:R0:W3:Y:S02]  /*6ae0*/  @!P0 LDG.E.U16 R145, desc[UR14][R134.64] ;  /* 0x0000000e86918981 */ /* 0x0000e4000c1e1500 */
        /* <DEDUP_REMOVED lines=21> */
[----:B-----5:R-:W-:Y:S02]  /*6c40*/  IADD3 R134, P1, R128, R3, RZ ;  /* 0x0000000380867210 */ /* 0x020fe40007f3e0ff */
[----:B------:R-:W5:Y:S04]  /*6c50*/  LDL.LU R128, [R1+0x4] ;  /* 0x0000040001807983 */ /* 0x000f680000300800 */
[----:B------:R0:W-:Y:S01]  /*6c60*/  STS.U16 [R115+UR12+0x5e00], R141 ;  /* 0x005e008d73007988 */ /* 0x0001e2000800040c */
[----:B------:R-:W-:-:S03]  /*6c70*/  IMAD.X R135, R221, 0x1, R2, P1 ;  /* 0x00000001dd877824 */ /* 0x000fc600008e0602 */
[----:B------:R-:W2:Y:S04]  /*6c80*/  LDL R175, [R1+0x30] ;  /* 0x0000300001af7983 */ /* 0x000ea80000100800 */
[----:B------:R-:W3:Y:S01]  /*6c90*/  LDL R173, [R1+0x20] ;  /* 0x0000200001ad7983 */ /* 0x000ee20000100800 */
[----:B0-----:R-:W-:-:S05]  /*6ca0*/  LOP3.LUT R141, R125, 0x60, RZ, 0x3c, !PT ;  /* 0x000000607d8d7812 */ /* 0x001fca00078e3cff */
[----:B------:R0:W-:Y:S02]  /*6cb0*/  STS.U16 [R141+UR12+0x4700], R139 ;  /* 0x0047008b8d007988 */ /* 0x0001e4000800040c */
[----:B0-----:R-:W-:Y:S02]  /*6cc0*/  PRMT R139, RZ, 0x7610, R139 ;  /* 0x00007610ff8b7816 */ /* 0x001fe4000000008b */
[----:B------:R0:W-:Y:S04]  /*6cd0*/  STS.U16 [R141+UR12+0x4b00], R138 ;  /* 0x004b008a8d007988 */ /* 0x0001e8000800040c */
[----:B------:R1:W3:Y:S01]  /*6ce0*/  @!P0 LDG.E.U16 R139, desc[UR14][R134.64] ;  /* 0x0000000e868b8981 */ /* 0x0002e2000c1e1500 */
[----:B0-----:R-:W-:Y:S02]  /*6cf0*/  PRMT R138, RZ, 0x7610, R138 ;  /* 0x00007610ff8a7816 */ /* 0x001fe4000000008a */
[----:B-1----:R-:W-:-:S02]  /*6d00*/  IADD3 R134, P1, R171, R3, RZ ;  /* 0x00000003ab867210 */ /* 0x002fc40007f3e0ff */
[----:B------:R-:W3:Y:S03]  /*6d10*/  LDL.LU R171, [R1] ;  /* 0x0000000001ab7983 */ /* 0x000ee60000300800 */
[----:B------:R-:W-:-:S05]  /*6d20*/  IMAD.X R135, R126, 0x1, R2, P1 ;  /* 0x000000017e877824 */ /* 0x000fca00008e0602 */
[----:B------:R4:W3:Y:S02]  /*6d30*/  @!P0 LDG.E.U16 R138, desc[UR14][R134.64] ;  /* 0x0000000e868a8981 */ /* 0x0008e4000c1e1500 */
[----:B----4-:R-:W-:Y:S02]  /*6d40*/  IADD3 R134, P1, R0, R3, RZ ;  /* 0x0000000300867210 */ /* 0x010fe40007f3e0ff */
[----:B------:R-:W4:Y:S04]  /*6d50*/  LDL.LU R0, [R1+0x10] ;  /* 0x0000100001007983 */ /* 0x000f280000300800 */
[----:B------:R0:W-:Y:S01]  /*6d60*/  STS.U16 [R141+UR12+0x4f00], R137 ;  /* 0x004f00898d007988 */ /* 0x0001e2000800040c */
[----:B------:R-:W-:Y:S01]  /*6d70*/  IMAD.X R135, R118, 0x1, R2, P1 ;  /* 0x0000000176877824 */ /* 0x000fe200008e0602 */
[----:B0-----:R-:W-:-:S02]  /*6d80*/  PRMT R137, RZ, 0x7610, R137 ;  /* 0x00007610ff897816 */ /* 0x001fc40000000089 */
[----:B------:R0:W-:Y:S04]  /*6d90*/  STS.U16 [R141+UR12+0x5300], R136 ;  /* 0x005300888d007988 */ /* 0x0001e8000800040c */
[----:B------:R5:W3:Y:S01]  /*6da0*/  @!P0 LDG.E.U16 R137, desc[UR14][R134.64] ;  /* 0x0000000e86898981 */ /* 0x000ae2000c1e1500 */
[----:B0-----:R-:W-:-:S03]  /*6db0*/  PRMT R136, RZ, 0x7610, R136 ;  /* 0x00007610ff887816 */ /* 0x001fc60000000088 */
        /* <DEDUP_REMOVED lines=10> */
[----:B------:R-:W-:Y:S01]  /*6e60*/  PRMT R147, RZ, 0x7610, R147 ;  /* 0x00007610ff937816 */ /* 0x000fe20000000093 */
[----:B------:R0:W-:Y:S02]  /*6e70*/  STS.U16 [R125+UR12+0x3400], R151 ;  /* 0x003400977d007988 */ /* 0x0001e4000800040c */
[----:B0-----:R-:W-:-:S02]  /*6e80*/  PRMT R151, RZ, 0x7610, R151 ;  /* 0x00007610ff977816 */ /* 0x001fc40000000097 */
[----:B------:R0:W-:Y:S02]  /*6e90*/  STS.U16 [R125+UR12+0x3800], R157 ;  /* 0x0038009d7d007988 */ /* 0x0001e4000800040c */
[----:B0-----:R-:W-:Y:S02]  /*6ea0*/  PRMT R157, RZ, 0x7610, R157 ;  /* 0x00007610ff9d7816 */ /* 0x001fe4000000009d */
[----:B------:R0:W-:Y:S02]  /*6eb0*/  STS.U16 [R125+UR12+0x3c00], R167 ;  /* 0x003c00a77d007988 */ /* 0x0001e4000800040c */
[----:B0-----:R-:W-:Y:S02]  /*6ec0*/  PRMT R167, RZ, 0x7610, R167 ;  /* 0x00007610ffa77816 */ /* 0x001fe400000000a7 */
[----:B------:R0:W-:Y:S01]  /*6ed0*/  STS.U16 [R125+UR12+0x400], R159 ;  /* 0x0004009f7d007988 */ /* 0x0001e2000800040c */
[----:B-----5:R-:W-:-:S05]  /*6ee0*/  IADD3 R134, P1, R128, R3, RZ ;  /* 0x0000000380867210 */ /* 0x020fca0007f3e0ff */
[----:B------:R-:W-:-:S05]  /*6ef0*/  IMAD.X R135, R110, 0x1, R2, P1 ;  /* 0x000000016e877824 */ /* 0x000fca00008e0602 */
[----:B------:R1:W5:Y:S02]  /*6f00*/  @!P0 LDG.E.U16 R136, desc[UR14][R134.64] ;  /* 0x0000000e86888981 */ /* 0x000364000c1e1500 */
[----:B-1----:R-:W-:-:S05]  /*6f10*/  IADD3 R134, P1, R250, R3, RZ ;  /* 0x00000003fa867210 */ /* 0x002fca0007f3e0ff */
        /* <DEDUP_REMOVED lines=23> */
[----:B--2---:R-:W-:Y:S02]  /*7090*/  IADD3 R134, P1, R175, R3, RZ ;  /* 0x00000003af867210 */ /* 0x004fe40007f3e0ff */
[----:B------:R-:W2:Y:S03]  /*70a0*/  LDL.LU R175, [R1+0x2c] ;  /* 0x00002c0001af7983 */ /* 0x000ea60000300800 */
[----:B------:R-:W-:-:S05]  /*70b0*/  IMAD.X R135, R220, 0x1, R2, P1 ;  /* 0x00000001dc877824 */ /* 0x000fca00008e0602 */
[----:B------:R4:W5:Y:S01]  /*70c0*/  @!P0 LDG.E.U16 R167, desc[UR14][R134.64] ;  /* 0x0000000e86a78981 */ /* 0x000962000c1e1500 */
[----:B0-----:R-:W-:Y:S02]  /*70d0*/  PRMT R159, RZ, 0x7610, R159 ;  /* 0x00007610ff9f7816 */ /* 0x001fe4000000009f */
[----:B----4-:R-:W-:-:S05]  /*70e0*/  IADD3 R134, P1, R0, R3, RZ ;  /* 0x0000000300867210 */ /* 0x010fca0007f3e0ff */
[----:B------:R-:W-:-:S05]  /*70f0*/  IMAD.X R135, R116, 0x1, R2, P1 ;  /* 0x0000000174877824 */ /* 0x000fca00008e0602 */
[----:B------:R3:W4:Y:S02]  /*7100*/  @!P0 LDG.E.U16 R159, desc[UR14][R134.64] ;  /* 0x0000000e869f8981 */ /* 0x000724000c1e1500 */
[----:B---3--:R-:W-:Y:S02]  /*7110*/  IADD3 R134, P1, R173, R3, RZ ;  /* 0x00000003ad867210 */ /* 0x008fe40007f3e0ff */
[----:B------:R-:W3:Y:S04]  /*7120*/  LDL.LU R173, [R1+0x1c] ;  /* 0x00001c0001ad7983 */ /* 0x000ee80000300800 */
[----:B------:R0:W-:Y:S04]  /*7130*/  STS.U16 [R125+UR12], R169 ;  /* 0x000000a97d007988 */ /* 0x0001e8000800040c */
[----:B0-----:R-:W5:Y:S01]  /*7140*/  LDL.LU R169, [R1+0xc] ;  /* 0x00000c0001a97983 */ /* 0x001f620000300800 */
[----:B------:R-:W-:-:S03]  /*7150*/  IMAD.X R135, R124, 0x1, R2, P1 ;  /* 0x000000017c877824 */ /* 0x000fc600008e0602 */
[----:B------:R0:W-:Y:S02]  /*7160*/  STS.U16 [R125+UR12+0x800], R165 ;  /* 0x000800a57d007988 */ /* 0x0001e4000800040c */
[----:B0-----:R-:W-:Y:S02]  /*7170*/  PRMT R165, RZ, 0x7610, R165 ;  /* 0x00007610ffa57816 */ /* 0x001fe400000000a5 */
[----:B------:R0:W-:Y:S04]  /*7180*/  STS.U16 [R125+UR12+0xc00], R163 ;  /* 0x000c00a37d007988 */ /* 0x0001e8000800040c */
[----:B------:R1:W4:Y:S01]  /*7190*/  @!P0 LDG.E.U16 R165, desc[UR14][R134.64] ;  /* 0x0000000e86a58981 */ /* 0x000322000c1e1500 */
[----:B0-----:R-:W-:Y:S02]  /*71a0*/  PRMT R163, RZ, 0x7610, R163 ;  /* 0x00007610ffa37816 */ /* 0x001fe400000000a3 */
[----:B-1----:R-:W-:-:S05]  /*71b0*/  IADD3 R134, P1, R171, R3, RZ ;  /* 0x00000003ab867210 */ /* 0x002fca0007f3e0ff */
[----:B------:R-:W-:Y:S01]  /*71c0*/  IMAD.X R135, R108, 0x1, R2, P1 ;  /* 0x000000016c877824 */ /* 0x000fe200008e0602 */
        /* <DEDUP_REMOVED lines=39> */
[----:B------:R-:W-:-:S05]  /*7440*/  IMAD.X R135, R204, 0x1, R2, P1 ;  /* 0x00000001cc877824 */ /* 0x000fca00008e0602 */
[----:B------:R2:W4:Y:S01]  /*7450*/  @!P0 LDG.E.U16 R125, desc[UR14][R134.64] ;  /* 0x0000000e867d8981 */ /* 0x000522000c1e1500 */
[----:B------:R-:W-:-:S03]  /*7460*/  PRMT R161, RZ, 0x7610, R161 ;  /* 0x00007610ffa17816 */ /* 0x000fc600000000a1 */
[----:B------:R0:W-:Y:S02]  /*7470*/  STS.U16 [R113+UR12+0x3100], R123 ;  /* 0x0031007b71007988 */ /* 0x0001e4000800040c */
[----:B0-----:R-:W-:Y:S02]  /*7480*/  PRMT R123, RZ, 0x7610, R123 ;  /* 0x00007610ff7b7816 */ /* 0x001fe4000000007b */
[----:B------:R0:W-:Y:S01]  /*7490*/  STS.U16 [R113+UR12+0x3500], R121 ;  /* 0x0035007971007988 */ /* 0x0001e2000800040c */
[----:B--2---:R-:W-:-:S05]  /*74a0*/  IADD3 R134, P1, R175, R3, RZ ;  /* 0x00000003af867210 */ /* 0x004fca0007f3e0ff */
[----:B------:R-:W-:-:S05]  /*74b0*/  IMAD.X R135, R130, 0x1, R2, P1 ;  /* 0x0000000182877824 */ /* 0x000fca00008e0602 */
[----:B------:R3:W2:Y:S01]  /*74c0*/  @!P0 LDG.E.U16 R161, desc[UR14][R134.64] ;  /* 0x0000000e86a18981 */ /* 0x0006a2000c1e1500 */
[----:B0-----:R-:W-:-:S03]  /*74d0*/  PRMT R121, RZ, 0x7610, R121 ;  /* 0x00007610ff797816 */ /* 0x001fc60000000079 */
[----:B------:R0:W-:Y:S01]  /*74e0*/  STS.U16 [R113+UR12+0x3900], R119 ;  /* 0x0039007771007988 */ /* 0x0001e2000800040c */
[----:B---3--:R-:W-:-:S05]  /*74f0*/  IADD3 R134, P1, R173, R3, RZ ;  /* 0x00000003ad867210 */ /* 0x008fca0007f3e0ff */
[----:B------:R-:W-:-:S05]  /*7500*/  IMAD.X R135, R122, 0x1, R2, P1 ;  /* 0x000000017a877824 */ /* 0x000fca00008e0602 */
[----:B------:R5:W3:Y:S02]  /*7510*/  @!P0 LDG.E.U16 R123, desc[UR14][R134.64] ;  /* 0x0000000e867b8981 */ /* 0x000ae4000c1e1500 */
[----:B-----5:R-:W-:-:S05]  /*7520*/  IADD3 R134, P1, R169, R3, RZ ;  /* 0x00000003a9867210 */ /* 0x020fca0007f3e0ff */
[----:B------:R-:W-:-:S05]  /*7530*/  IMAD.X R135, R114, 0x1, R2, P1 ;  /* 0x0000000172877824 */ /* 0x000fca00008e0602 */
[----:B------:R1:W5:Y:S01]  /*7540*/  @!P0 LDG.E.U16 R121, desc[UR14][R134.64] ;  /* 0x0000000e86798981 */ /* 0x000362000c1e1500 */
[----:B0-----:R-:W-:Y:S02]  /*7550*/  PRMT R119, RZ, 0x7610, R119 ;  /* 0x00007610ff777816 */ /* 0x001fe40000000077 */
[----:B-1----:R-:W-:-:S05]  /*7560*/  IADD3 R134, P1, R252, R3, RZ ;  /* 0x00000003fc867210 */ /* 0x002fca0007f3e0ff */
[----:B------:R-:W-:Y:S01]  /*7570*/  IMAD.X R135, R106, 0x1, R2, P1 ;  /* 0x000000016a877824 */ /* 0x000fe200008e0602 */
[----:B------:R0:W-:Y:S04]  /*7580*/  STS.U16 [R113+UR12+0x3d00], R117 ;  /* 0x003d007571007988 */ /* 0x0001e8000800040c */
        /* <DEDUP_REMOVED lines=33> */
[----:B------:R-:W-:-:S05]  /*77a0*/  IMAD.X R135, R150, 0x1, R2, P1 ;  /* 0x0000000196877824 */ /* 0x000fca00008e0602 */
[----:B------:R-:W5:Y:S01]  /*77b0*/  @!P0 LDG.E.U16 R140, desc[UR14][R134.64] ;  /* 0x0000000e868c8981 */ /* 0x000f62000c1e1500 */
[----:B------:R-:W-:-:S03]  /*77c0*/  LOP3.LUT P0, RZ, R176, 0x40, RZ, 0xc0, !PT ;  /* 0x00000040b0ff7812 */ /* 0x000fc6000780c0ff */
[----:B------:R0:W-:Y:S04]  /*77d0*/  STS.U16 [R113+UR12+0x2100], R127 ;  /* 0x0021007f71007988 */ /* 0x0001e8000800040c */
[----:B------:R-:W-:Y:S01]  /*77e0*/  STS.U16 [R113+UR12+0x1900], R129 ;  /* 0x0019008171007988 */ /* 0x000fe2000800040c */
[----:B0-----:R-:W-:-:S03]  /*77f0*/  LOP3.LUT R127, R176, 0x3f, RZ, 0xc0, !PT ;  /* 0x0000003fb07f7812 */ /* 0x001fc600078ec0ff */
[----:B------:R-:W-:Y:S04]  /*7800*/  STS.U16 [R113+UR12+0x1d00], R141 ;  /* 0x001d008d71007988 */ /* 0x000fe8000800040c */
[----:B------:R-:W-:Y:S01]  /*7810*/  STS.U16 [R113+UR12+0x2500], R147 ;  /* 0x0025009371007988 */ /* 0x000fe2000800040c */
[----:B------:R-:W-:-:S03]  /*7820*/  IMAD.SHL.U32 R127, R127, 0x2, RZ ;  /* 0x000000027f7f7824 */ /* 0x000fc600078e00ff */
[----:B------:R-:W-:Y:S04]  /*7830*/  STS.U16 [R113+UR12+0x2900], R151 ;  /* 0x0029009771007988 */ /* 0x000fe8000800040c */
[----:B------:R0:W-:Y:S02]  /*7840*/  STS.U16 [R113+UR12+0x2d00], R157 ;  /* 0x002d009d71007988 */ /* 0x0001e4000800040c */
[----:B0-----:R-:W-:Y:S02]  /*7850*/  SEL R113, RZ, 0x90, !P0 ;  /* 0x00000090ff717807 */ /* 0x001fe40004000000 */
[----:B------:R0:W-:Y:S02]  /*7860*/  STS.U16 [R115+UR12+0x200], R167 ;  /* 0x000200a773007988 */ /* 0x0001e4000800040c */
[----:B------:R-:W-:-:S04]  /*7870*/  LOP3.LUT R113, R113, R127, RZ, 0x3c, !PT ;  /* 0x0000007f71717212 */ /* 0x000fc800078e3cff */
[C---:B0-----:R-:W-:Y:S02]  /*7880*/  LOP3.LUT R115, R113.reuse, 0x40, RZ, 0x3c, !PT ;  /* 0x0000004071737812 */ /* 0x041fe400078e3cff */
[----:B------:R-:W-:-:S03]  /*7890*/  LOP3.LUT R113, R113, 0x60, RZ, 0x3c, !PT ;  /* 0x0000006071717812 */ /* 0x000fc600078e3cff */
[----:B------:R-:W-:Y:S04]  /*78a0*/  STS.U16 [R115+UR12+0x3200], R105 ;  /* 0x0032006973007988 */ /* 0x000fe8000800040c */
[----:B------:R-:W-:Y:S04]  /*78b0*/  STS.U16 [R115+UR12+0x3600], R111 ;  /* 0x0036006f73007988 */ /* 0x000fe8000800040c */
[----:B------:R-:W-:Y:S04]  /*78c0*/  STS.U16 [R115+UR12+0x3a00], R109 ;  /* 0x003a006d73007988 */ /* 0x000fe8000800040c */
[----:B------:R-:W-:Y:S04]  /*78d0*/  STS.U16 [R115+UR12+0x3e00], R107 ;  /* 0x003e006b73007988 */ /* 0x000fe8000800040c */
[----:B----4-:R-:W-:Y:S04]  /*78e0*/  STS.U16 [R115+UR12+0xa00], R159 ;  /* 0x000a009f73007988 */ /* 0x010fe8000800040c */
[----:B------:R-:W-:Y:S04]  /*78f0*/  STS.U16 [R115+UR12+0x600], R165 ;  /* 0x000600a573007988 */ /* 0x000fe8000800040c */
        /* <DEDUP_REMOVED lines=13> */
[----:B------:R0:W-:Y:S04]  /*79d0*/  STS.U16 [R113+UR12+0x3f00], R95 ;  /* 0x003f005f71007988 */ /* 0x0001e8000800040c */
[----:B--2---:R-:W-:Y:S04]  /*79e0*/  STS.U16 [R113+UR12+0x300], R161 ;  /* 0x000300a171007988 */ /* 0x004fe8000800040c */
[----:B---3--:R-:W-:Y:S01]  /*79f0*/  STS.U16 [R113+UR12+0x700], R123 ;  /* 0x0007007b71007988 */ /* 0x008fe2000800040c */
[----:B------:R-:W-:Y:S01]  /*7a00*/  UMOV UR4, UR13 ;  /* 0x0000000d00047c82 */ /* 0x000fe20008000000 */
[----:B------:R-:W-:Y:S01]  /*7a10*/  UMOV UR5, 0x40000040 ;  /* 0x4000004000057882 */ /* 0x000fe20000000000 */
[----:B------:R-:W-:Y:S01]  /*7a20*/  UMOV UR7, 0x40000040 ;  /* 0x4000004000077882 */ /* 0x000fe20000000000 */
[----:B-----5:R-:W-:Y:S01]  /*7a30*/  STS.U16 [R113+UR12+0xb00], R121 ;  /* 0x000b007971007988 */ /* 0x020fe2000800040c */
[----:B0-----:R-:W0:Y:S03]  /*7a40*/  LDC R95, c[0x0][0x238] ;  /* 0x00008e00ff5f7b82 */ /* 0x001e260000000800 */
[----:B------:R1:W-:Y:S04]  /*7a50*/  STS.U16 [R113+UR12+0xf00], R119 ;  /* 0x000f007771007988 */ /* 0x0003e8000800040c */
[----:B------:R-:W-:Y:S04]  /*7a60*/  STS.U16 [R113+UR12+0x1300], R117 ;  /* 0x0013007571007988 */ /* 0x000fe8000800040c */
[----:B------:R-:W-:Y:S04]  /*7a70*/  STS.U16 [R113+UR12+0x1700], R139 ;  /* 0x0017008b71007988 */ /* 0x000fe8000800040c */
[----:B------:R-:W-:Y:S04]  /*7a80*/  STS.U16 [R113+UR12+0x1b00], R138 ;  /* 0x001b008a71007988 */ /* 0x000fe8000800040c */
[----:B------:R-:W-:Y:S04]  /*7a90*/  STS.U16 [R113+UR12+0x1f00], R137 ;  /* 0x001f008971007988 */ /* 0x000fe8000800040c */
[----:B------:R-:W-:Y:S04]  /*7aa0*/  STS.U16 [R113+UR12+0x2300], R136 ;  /* 0x0023008871007988 */ /* 0x000fe8000800040c */
[----:B------:R-:W-:Y:S04]  /*7ab0*/  STS.U16 [R113+UR12+0x2700], R131 ;  /* 0x0027008371007988 */ /* 0x000fe8000800040c */
[----:B------:R2:W-:Y:S01]  /*7ac0*/  STS.U16 [R113+UR12+0x2b00], R140 ;  /* 0x002b008c71007988 */ /* 0x0005e2000800040c */
[----:B------:R3:W-:Y:S06]  /*7ad0*/  MEMBAR.ALL.CTA ;  /* 0x0000000000007992 */ /* 0x0007ec0000008000 */
[----:B---3--:R-:W3:Y:S02]  /*7ae0*/  FENCE.VIEW.ASYNC.S ;  /* 0x00000000000073c6 */ /* 0x008ee40000000000 */
[----:B---3--:R-:W-:Y:S06]  /*7af0*/  BAR.SYNC.DEFER_BLOCKING 0x0 ;  /* 0x0000000000007b1d */ /* 0x008fec0000010000 */
[----:B------:R-:W-:-:S06]  /*7b00*/  WARPGROUP.ARRIVE ;  /* 0x00000000000079c5 */ /* 0x000fcc0000000000 */
[----:B------:R-:W-:Y:S01]  /*7b10*/  HGMMA.64x128x16.F32.BF16 R24, gdesc[UR4].tnspA, R24 ;  /* 0x21e00000041879f0 */ /* 0x000fe20008701818 */
[----:B0-----:R-:W-:-:S04]  /*7b20*/  IMAD.SHL.U32 R95, R95, 0x40, RZ ;  /* 0x000000405f5f7824 */ /* 0x001fc800078e00ff */
[----:B------:R-:W-:-:S05]  /*7b30*/  IMAD.WIDE R132, R95, 0x2, R132 ;  /* 0x000000025f847825 */ /* 0x000fca00078e0284 */
[----:B------:R-:W-:Y:S01]  /*7b40*/  STL [R1+0x40], R132 ;  /* 0x0000408401007387 */ /* 0x000fe20000100800 */
[----:B------:R-:W-:-:S03]  /*7b50*/  IMAD.MOV.U32 R111, RZ, RZ, R171 ;  /* 0x000000ffff6f7224 */ /* 0x000fc600078e00ab */
[----:B------:R0:W-:Y:S01]  /*7b60*/  STL [R1+0x3c], R133 ;  /* 0x00003c8501007387 */ /* 0x0001e20000100800 */
[----:B------:R-:W-:-:S03]  /*7b70*/  IMAD.MOV.U32 R109, RZ, RZ, R108 ;  /* 0x000000ffff6d7224 */ /* 0x000fc600078e006c */
[----:B-1----:R-:W3:Y:S01]  /*7b80*/  LDL.LU R119, [R1+0x14] ;  /* 0x0000140001777983 */ /* 0x002ee20000300800 */
[----:B------:R-:W-:-:S03]  /*7b90*/  IMAD.MOV.U32 R108, RZ, RZ, R111 ;  /* 0x000000ffff6c7224 */ /* 0x000fc600078e006f */
[----:B------:R-:W4:Y:S01]  /*7ba0*/  LDL.LU R121, [R1+0x18] ;  /* 0x0000180001797983 */ /* 0x000f220000300800 */
[----:B------:R-:W-:-:S03]  /*7bb0*/  IMAD.MOV.U32 R111, RZ, RZ, R110 ;  /* 0x000000ffff6f7224 */ /* 0x000fc600078e006e */
[----:B------:R-:W5:Y:S01]  /*7bc0*/  LDL.LU R125, [R1+0x20] ;  /* 0x00002000017d7983 */ /* 0x000f620000300800 */
[----:B------:R-:W-:-:S03]  /*7bd0*/  IMAD.MOV.U32 R110, RZ, RZ, R128 ;  /* 0x000000ffff6e7224 */ /* 0x000fc600078e0080 */
[----:B------:R-:W5:Y:S04]  /*7be0*/  LDL.LU R127, [R1+0x24] ;  /* 0x00002400017f7983 */ /* 0x000f680000300800 */
[----:B------:R-:W5:Y:S04]  /*7bf0*/  LDL.LU R129, [R1+0x28] ;  /* 0x0000280001817983 */ /* 0x000f680000300800 */
[----:B------:R-:W5:Y:S04]  /*7c00*/  LDL.LU R134, [R1+0x30] ;  /* 0x0000300001867983 */ /* 0x000f680000300800 */
[----:B------:R-:W5:Y:S01]  /*7c10*/  LDL.LU R135, [R1+0x34] ;  /* 0x0000340001877983 */ /* 0x000f620000300800 */
[----:B--2---:R-:W-:-:S03]  /*7c20*/  IMAD.MOV.U32 R113, RZ, RZ, R112 ;  /* 0x000000ffff717224 */ /* 0x004fc600078e0070 */
[----:B------:R-:W2:Y:S01]  /*7c30*/  LDL.LU R128, [R1+0x154] ;  /* 0x0001540001807983 */ /* 0x000ea20000300800 */
[----:B------:R-:W-:Y:S02]  /*7c40*/  IMAD.MOV.U32 R112, RZ, RZ, R222 ;  /* 0x000000ffff707224 */ /* 0x000fe400078e00de */
[----:B------:R-:W-:Y:S01]  /*7c50*/  IMAD.MOV.U32 R117, RZ, RZ, R116 ;  /* 0x000000ffff757224 */ /* 0x000fe200078e0074 */
[----:B------:R-:W2:Y:S01]  /*7c60*/  LDL.LU R222, [R1+0x150] ;  /* 0x0001500001de7983 */ /* 0x000ea20000300800 */
[----:B------:R-:W-:-:S03]  /*7c70*/  IMAD.MOV.U32 R116, RZ, RZ, R0 ;  /* 0x000000ffff747224 */ /* 0x000fc600078e0000 */
[----:B------:R-:W2:Y:S01]  /*7c80*/  LDL.LU R0, [R1+0x14c] ;  /* 0x00014c0001007983 */ /* 0x000ea20000300800 */
[----:B0-----:R-:W-:-:S03]  /*7c90*/  IMAD.MOV.U32 R133, RZ, RZ, R220 ;  /* 0x000000ffff857224 */ /* 0x001fc600078e00dc */
[----:B------:R-:W2:Y:S01]  /*7ca0*/  LDL.LU R220, [R1+0x44] ;  /* 0x0000440001dc7983 */ /* 0x000ea20000300800 */
[----:B------:R-:W-:-:S12]  /*7cb0*/  HGMMA.64x128x16.F32.BF16 R24, gdesc[UR8].tnspA, R24 ;  /* 0x21e00000081879f0 */ /* 0x000fd80008701818 */
[----:B------:R-:W-:Y:S01]  /*7cc0*/  HGMMA.64x128x16.F32.BF16 R24, gdesc[UR20].tnspA, R24 ;  /* 0x21e00000141879f0 */ /* 0x000fe20008701818 */
[----:B------:R-:W-:Y:S02]  /*7cd0*/  IMAD.MOV.U32 R187, RZ, RZ, R186 ;  /* 0x000000ffffbb7224 */ /* 0x000fe400078e00ba */
[----:B------:R-:W-:Y:S02]  /*7ce0*/  IMAD.MOV.U32 R186, RZ, RZ, R4 ;  /* 0x000000ffffba7224 */ /* 0x000fe400078e0004 */
[----:B------:R-:W0:Y:S01]  /*7cf0*/  LDC R4, c[0x0][0x23c] ;  /* 0x00008f00ff047b82 */ /* 0x000e220000000800 */
[----:B------:R-:W-:Y:S02]  /*7d00*/  IMAD.MOV.U32 R115, RZ, RZ, R169 ;  /* 0x000000ffff737224 */ /* 0x000fe400078e00a9 */
[----:B------:R-:W-:-:S03]  /*7d10*/  IMAD.MOV.U32 R123, RZ, RZ, R173 ;  /* 0x000000ffff7b7224 */ /* 0x000fc600078e00ad */
[----:B------:R-:W-:Y:S01]  /*7d20*/  LOP3.LUT R115, R115, R114, RZ, 0x3c, !PT ;  /* 0x0000007273737212 */ /* 0x000fe200078e3cff */
[----:B------:R-:W-:Y:S01]  /*7d30*/  IMAD.MOV.U32 R131, RZ, RZ, R175 ;  /* 0x000000ffff837224 */ /* 0x000fe200078e00af */
[----:B------:R-:W-:Y:S02]  /*7d40*/  LOP3.LUT R123, R123, R122, RZ, 0x3c, !PT ;  /* 0x0000007a7b7b7212 */ /* 0x000fe400078e3cff */
[----:B------:R-:W-:Y:S02]  /*7d50*/  LOP3.LUT R114, R115, R114, RZ, 0x3c, !PT ;  /* 0x0000007273727212 */ /* 0x000fe400078e3cff */
[----:B------:R-:W-:Y:S02]  /*7d60*/  LOP3.LUT R122, R123, R122, RZ, 0x3c, !PT ;  /* 0x0000007a7b7a7212 */ /* 0x000fe400078e3cff */
[----:B------:R-:W-:Y:S02]  /*7d70*/  LOP3.LUT R115, R115, R114, RZ, 0x3c, !PT ;  /* 0x0000007273737212 */ /* 0x000fe400078e3cff */
[----:B------:R-:W-:Y:S01]  /*7d80*/  LOP3.LUT R131, R131, R130, RZ, 0x3c, !PT ;  /* 0x0000008283837212 */ /* 0x000fe200078e3cff */
[----:B------:R-:W-:Y:S01]  /*7d90*/  IMAD.MOV.U32 R178, RZ, RZ, R10 ;  /* 0x000000ffffb27224 */ /* 0x000fe200078e000a */
[----:B------:R-:W-:Y:S01]  /*7da0*/  LOP3.LUT R123, R123, R122, RZ, 0x3c, !PT ;  /* 0x0000007a7b7b7212 */ /* 0x000fe200078e3cff */
[----:B0-----:R-:W-:Y:S01]  /*7db0*/  IMAD.SHL.U32 R4, R4, 0x40, RZ ;  /* 0x0000004004047824 */ /* 0x001fe200078e00ff */
[----:B------:R-:W-:-:S03]  /*7dc0*/  LOP3.LUT R130, R131, R130, RZ, 0x3c, !PT ;  /* 0x0000008283827212 */ /* 0x000fc600078e3cff */
[----:B------:R-:W-:Y:S01]  /*7dd0*/  IMAD.WIDE R108, R4, 0x2, R108 ;  /* 0x00000002046c7825 */ /* 0x000fe200078e026c */
[----:B------:R-:W-:Y:S01]  /*7de0*/  HGMMA.64x128x16.F32.BF16 R24, gdesc[UR24].tnspA, R24, gsb0 ;  /* 0x21e00000181879f0 */ /* 0x000fe20008001818 */
[----:B---3--:R-:W-:Y:S02]  /*7df0*/  LOP3.LUT R119, R119, R118, RZ, 0x3c, !PT ;  /* 0x0000007677777212 */ /* 0x008fe400078e3cff */
[----:B----4-:R-:W-:Y:S02]  /*7e00*/  LOP3.LUT R121, R121, R120, RZ, 0x3c, !PT ;  /* 0x0000007879797212 */ /* 0x010fe400078e3cff */
[----:B-----5:R-:W-:Y:S02]  /*7e10*/  LOP3.LUT R125, R125, R124, RZ, 0x3c, !PT ;  /* 0x0000007c7d7d7212 */ /* 0x020fe400078e3cff */
[----:B------:R-:W-:Y:S02]  /*7e20*/  LOP3.LUT R118, R119, R118, RZ, 0x3c, !PT ;  /* 0x0000007677767212 */ /* 0x000fe400078e3cff */
[----:B------:R-:W-:-:S02]  /*7e30*/  LOP3.LUT R127, R127, R126, RZ, 0x3c, !PT ;  /* 0x0000007e7f7f7212 */ /* 0x000fc400078e3cff */
[----:B------:R-:W-:Y:S02]  /*7e40*/  LOP3.LUT R120, R121, R120, RZ, 0x3c, !PT ;  /* 0x0000007879787212 */ /* 0x000fe400078e3cff */
[----:B------:R-:W-:Y:S01]  /*7e50*/  LOP3.LUT R124, R125, R124, RZ, 0x3c, !PT ;  /* 0x0000007c7d7c7212 */ /* 0x000fe200078e3cff */
[C---:B------:R-:W-:Y:S01]  /*7e60*/  IMAD.WIDE R110, R4.reuse, 0x2, R110 ;  /* 0x00000002046e7825 */ /* 0x040fe200078e026e */
[----:B------:R-:W-:Y:S02]  /*7e70*/  LOP3.LUT R119, R119, R118, RZ, 0x3c, !PT ;  /* 0x0000007677777212 */ /* 0x000fe400078e3cff */
[----:B------:R-:W-:Y:S02]  /*7e80*/  LOP3.LUT R126, R127, R126, RZ, 0x3c, !PT ;  /* 0x0000007e7f7e7212 */ /* 0x000fe400078e3cff */
[----:B--2---:R-:W-:Y:S01]  /*7e90*/  LOP3.LUT R129, R129, R128, RZ, 0x3c, !PT ;  /* 0x0000008081817212 */ /* 0x004fe200078e3cff */
[----:B------:R-:W-:Y:S01]  /*7ea0*/  IMAD.WIDE R112, R4, 0x2, R112 ;  /* 0x0000000204707825 */ /* 0x000fe200078e0270 */
[----:B------:R-:W-:-:S02]  /*7eb0*/  LOP3.LUT R121, R121, R120, RZ, 0x3c, !PT ;  /* 0x0000007879797212 */ /* 0x000fc400078e3cff */
[----:B------:R-:W-:Y:S01]  /*7ec0*/  LOP3.LUT R128, R129, R128, RZ, 0x3c, !PT ;  /* 0x0000008081807212 */ /* 0x000fe200078e3cff */
[C---:B------:R-:W-:Y:S01]  /*7ed0*/  IMAD.WIDE R114, R4.reuse, 0x2, R114 ;  /* 0x0000000204727825 */ /* 0x040fe200078e0272 */
[----:B------:R-:W-:Y:S01]  /*7ee0*/  LOP3.LUT R125, R125, R124, RZ, 0x3c, !PT ;  /* 0x0000007c7d7d7212 */ /* 0x000fe200078e3cff */
[----:B------:R0:W-:Y:S01]  /*7ef0*/  STL [R1], R108 ;  /* 0x0000006c01007387 */ /* 0x0001e20000100800 */
[----:B------:R-:W-:Y:S01]  /*7f00*/  LOP3.LUT R127, R127, R126, RZ, 0x3c, !PT ;  /* 0x0000007e7f7f7212 */ /* 0x000fe200078e3cff */
[----:B------:R-:W-:Y:S01]  /*7f10*/  IMAD.MOV.U32 R10, RZ, RZ, R0 ;  /* 0x000000ffff0a7224 */ /* 0x000fe200078e0000 */
[----:B------:R-:W-:Y:S01]  /*7f20*/  LOP3.LUT R129, R129, R128, RZ, 0x3c, !PT ;  /* 0x0000008081817212 */ /* 0x000fe200078e3cff */
[----:B------:R-:W1:Y:S01]  /*7f30*/  S2R R0, SR_TID.X ;  /* 0x0000000000007919 */ /* 0x000e620000002100 */
[C---:B------:R-:W-:Y:S01]  /*7f40*/  IMAD.WIDE R116, R4.reuse, 0x2, R116 ;  /* 0x0000000204747825 */ /* 0x040fe200078e0274 */
[----:B------:R-:W-:Y:S01]  /*7f50*/  LOP3.LUT R131, R131, R130, RZ, 0x3c, !PT ;  /* 0x0000008283837212 */ /* 0x000fe200078e3cff */
[----:B------:R2:W-:Y:S02]  /*7f60*/  STL [R1+0x4], R110 ;  /* 0x0000046e01007387 */ /* 0x0005e40000100800 */
[----:B------:R-:W-:-:S02]  /*7f70*/  IMAD.WIDE R118, R4, 0x2, R118 ;  /* 0x0000000204767825 */ /* 0x000fc400078e0276 */
[----:B------:R3:W-:Y:S02]  /*7f80*/  STL [R1+0x8], R112 ;  /* 0x0000087001007387 */ /* 0x0007e40000100800 */
[C---:B------:R-:W-:Y:S02]  /*7f90*/  IMAD.WIDE R120, R4.reuse, 0x2, R120 ;  /* 0x0000000204787825 */ /* 0x040fe400078e0278 */
[----:B------:R4:W-:Y:S02]  /*7fa0*/  STL [R1+0xc], R114 ;  /* 0x00000c7201007387 */ /* 0x0009e40000100800 */
[----:B------:R-:W-:Y:S02]  /*7fb0*/  IMAD.WIDE R122, R4, 0x2, R122 ;  /* 0x00000002047a7825 */ /* 0x000fe400078e027a */
[----:B------:R5:W-:Y:S02]  /*7fc0*/  STL [R1+0x10], R116 ;  /* 0x0000107401007387 */ /* 0x000be40000100800 */
[----:B------:R-:W-:-:S02]  /*7fd0*/  IMAD.MOV.U32 R132, RZ, RZ, R134 ;  /* 0x000000ffff847224 */ /* 0x000fc400078e0086 */
[C---:B------:R-:W-:Y:S01]  /*7fe0*/  IMAD.WIDE R124, R4.reuse, 0x2, R124 ;  /* 0x00000002047c7825 */ /* 0x040fe200078e027c */
[----:B------:R5:W-:Y:S03]  /*7ff0*/  STL [R1+0x14], R118 ;  /* 0x0000147601007387 */ /* 0x000be60000100800 */
[----:B------:R-:W-:Y:S02]  /*8000*/  IMAD.MOV.U32 R197, RZ, RZ, R196 ;  /* 0x000000ffffc57224 */ /* 0x000fe400078e00c4 */
[----:B------:R-:W-:Y:S02]  /*8010*/  IMAD.MOV.U32 R134, RZ, RZ, R135 ;  /* 0x000000ffff867224 */ /* 0x000fe400078e0087 */
[----:B------:R-:W-:Y:S01]  /*8020*/  IMAD.WIDE R126, R4, 0x2, R126 ;  /* 0x00000002047e7825 */ /* 0x000fe200078e027e */
[----:B------:R5:W-:Y:S03]  /*8030*/  STL [R1+0x18], R120 ;  /* 0x0000187801007387 */ /* 0x000be60000100800 */
[----:B------:R-:W-:-:S02]  /*8040*/  IMAD.MOV.U32 R196, RZ, RZ, R11 ;  /* 0x000000ffffc47224 */ /* 0x000fc400078e000b */
[----:B------:R-:W-:Y:S02]  /*8050*/  IMAD.MOV.U32 R198, RZ, RZ, R243 ;  /* 0x000000ffffc67224 */ /* 0x000fe400078e00f3 */
[----:B------:R-:W-:Y:S02]  /*8060*/  IMAD.MOV.U32 R199, RZ, RZ, R23 ;  /* 0x000000ffffc77224 */ /* 0x000fe400078e0017 */
[----:B------:R-:W-:Y:S02]  /*8070*/  IMAD.MOV.U32 R135, RZ, RZ, R221 ;  /* 0x000000ffff877224 */ /* 0x000fe400078e00dd */
[----:B------:R-:W-:Y:S01]  /*8080*/  IMAD.WIDE R128, R4, 0x2, R128 ;  /* 0x0000000204807825 */ /* 0x000fe200078e0280 */
[----:B------:R5:W-:Y:S03]  /*8090*/  STL [R1+0x1c], R122 ;  /* 0x00001c7a01007387 */ /* 0x000be60000100800 */
[----:B------:R-:W-:-:S02]  /*80a0*/  IMAD.MOV.U32 R11, RZ, RZ, R222 ;  /* 0x000000ffff0b7224 */ /* 0x000fc400078e00de */
[----:B------:R-:W-:Y:S01]  /*80b0*/  IMAD.WIDE R130, R4, 0x2, R130 ;  /* 0x0000000204827825 */ /* 0x000fe200078e0282 */
[----:B------:R5:W-:Y:S03]  /*80c0*/  STL [R1+0x20], R124 ;  /* 0x0000207c01007387 */ /* 0x000be60000100800 */
[----:B------:R-:W-:Y:S02]  /*80d0*/  IMAD.MOV.U32 R181, RZ, RZ, R201 ;  /* 0x000000ffffb57224 */ /* 0x000fe400078e00c9 */
[----:B------:R-:W-:Y:S01]  /*80e0*/  VIADD R220, R220, 0xffffffff ;  /* 0xffffffffdcdc7836 */ /* 0x000fe20000000000 */
[----:B------:R5:W-:Y:S01]  /*80f0*/  STL [R1+0x24], R126 ;  /* 0x0000247e01007387 */ /* 0x000be20000100800 */
[----:B------:R-:W-:Y:S02]  /*8100*/  IMAD.MOV.U32 R201, RZ, RZ, R22 ;  /* 0x000000ffffc97224 */ /* 0x000fe400078e0016 */
[C---:B------:R-:W-:Y:S01]  /*8110*/  IMAD.WIDE R132, R4.reuse, 0x2, R132 ;  /* 0x0000000204847825 */ /* 0x040fe200078e0284 */
[----:B------:R5:W-:Y:S03]  /*8120*/  STL [R1+0x28], R128 ;  /* 0x0000288001007387 */ /* 0x000be60000100800 */
[C---:B------:R-:W-:Y:S01]  /*8130*/  IMAD.WIDE R22, R4.reuse, 0x2, R198 ;  /* 0x0000000204167825 */ /* 0x040fe200078e02c6 */
[----:B------:R5:W-:Y:S03]  /*8140*/  STL [R1+0x2c], R130 ;  /* 0x00002c8201007387 */ /* 0x000be60000100800 */
[C---:B------:R-:W-:Y:S01]  /*8150*/  IMAD.WIDE R134, R4.reuse, 0x2, R134 ;  /* 0x0000000204867825 */ /* 0x040fe200078e0286 */
[----:B------:R5:W-:Y:S03]  /*8160*/  STL [R1+0x44], R220 ;  /* 0x000044dc01007387 */ /* 0x000be60000100800 */
[----:B------:R-:W-:Y:S01]  /*8170*/  IMAD.WIDE R198, R4, 0x2, R10 ;  /* 0x0000000204c67825 */ /* 0x000fe200078e020a */
[----:B------:R0:W-:Y:S01]  /*8180*/  STL [R1+0x30], R132 ;  /* 0x0000308401007387 */ /* 0x0001e20000100800 */
[----:B------:R-:W-:-:S03]  /*8190*/  LOP3.LUT R205, R205, R204, RZ, 0x3c, !PT ;  /* 0x000000cccdcd7212 */ /* 0x000fc600078e3cff */
[----:B------:R0:W-:Y:S04]  /*81a0*/  STL [R1+0x34], R134 ;  /* 0x0000348601007387 */ /* 0x0001e80000100800 */
[----:B------:R0:W-:Y:S01]  /*81b0*/  STL [R1+0x38], R198 ;  /* 0x000038c601007387 */ /* 0x0001e20000100800 */
[----:B------:R-:W-:Y:S02]  /*81c0*/  ISETP.NE.U32.AND P0, PT, R220, RZ, PT ;  /* 0x000000ffdc00720c */ /* 0x000fe40003f05070 */
[C---:B------:R-:W-:Y:S01]  /*81d0*/  LOP3.LUT R204, R205.reuse, R204, RZ, 0x3c, !PT ;  /* 0x000000cccdcc7212 */ /* 0x040fe200078e3cff */
[----:B------:R-:W-:Y:S02]  /*81e0*/  IMAD.MOV.U32 R179, RZ, RZ, R202 ;  /* 0x000000ffffb37224 */ /* 0x000fe400078e00ca */
[----:B------:R-:W-:Y:S01]  /*81f0*/  IMAD.MOV.U32 R195, RZ, RZ, R194 ;  /* 0x000000ffffc37224 */ /* 0x000fe200078e00c2 */
[----:B------:R-:W-:Y:S01]  /*8200*/  LOP3.LUT R205, R205, R204, RZ, 0x3c, !PT ;  /* 0x000000cccdcd7212 */ /* 0x000fe200078e3cff */
[----:B------:R-:W-:-:S02]  /*8210*/  IMAD.MOV.U32 R180, RZ, RZ, R8 ;  /* 0x000000ffffb47224 */ /* 0x000fc400078e0008 */
[----:B------:R-:W-:Y:S02]  /*8220*/  IMAD.MOV.U32 R193, RZ, RZ, R192 ;  /* 0x000000ffffc17224 */ /* 0x000fe400078e00c0 */
[----:B------:R-:W-:Y:S02]  /*8230*/  IMAD.MOV.U32 R191, RZ, RZ, R190 ;  /* 0x000000ffffbf7224 */ /* 0x000fe400078e00be */
[----:B------:R-:W-:Y:S02]  /*8240*/  IMAD.MOV.U32 R189, RZ, RZ, R188 ;  /* 0x000000ffffbd7224 */ /* 0x000fe400078e00bc */
[----:B------:R-:W-:Y:S02]  /*8250*/  IMAD.MOV.U32 R182, RZ, RZ, R12 ;  /* 0x000000ffffb67224 */ /* 0x000fe400078e000c */
[----:B------:R-:W-:Y:S02]  /*8260*/  IMAD.MOV.U32 R183, RZ, RZ, R200 ;  /* 0x000000ffffb77224 */ /* 0x000fe400078e00c8 */
        /* <DEDUP_REMOVED lines=79> */
[----:B------:R-:W-:Y:S01]  /*8760*/  IMAD.WIDE R8, R4, 0x2, R178 ;  /* 0x0000000204087825 */ /* 0x000fe200078e02b2 */
[----:B-1----:R-:W-:-:S03]  /*8770*/  SHF.R.U32.HI R0, RZ, 0x6, R0 ;  /* 0x00000006ff007819 */ /* 0x002fc60000011600 */
[----:B------:R-:W-:Y:S01]  /*8780*/  IMAD.WIDE R6, R4, 0x2, R180 ;  /* 0x0000000204067825 */ /* 0x000fe200078e02b4 */
[----:B------:R-:W-:-:S03]  /*8790*/  UIADD3 UR16, UR16, -0x40, URZ ;  /* 0xffffffc010107890 */ /* 0x000fc6000fffe03f */
[----:B------:R-:W-:Y:S01]  /*87a0*/  IMAD.WIDE R12, R4, 0x2, R182 ;  /* 0x00000002040c7825 */ /* 0x000fe200078e02b6 */
[----:B------:R-:W-:-:S03]  /*87b0*/  WARPGROUP.DEPBAR.LE gsb0, 0x0 ;  /* 0x00008000000079c5 */ /* 0x000fc60000010000 */
[----:B------:R-:W-:-:S04]  /*87c0*/  IMAD.WIDE R196, R4, 0x2, R196 ;  /* 0x0000000204c47825 */ /* 0x000fc800078e02c4 */
        /* <DEDUP_REMOVED lines=43> */
[----:B------:R-:W-:Y:S01]  /*8a80*/  IMAD.WIDE R136, R4, 0x2, R202 ;  /* 0x0000000204887825 */ /* 0x000fe200078e02ca */
[----:B------:R-:W-:-:S03]  /*8a90*/  SGXT.U32 R0, R0, 0x1 ;  /* 0x000000010000781a */ /* 0x000fc60000000000 */
        /* <DEDUP_REMOVED lines=90> */
[----:B0-----:R-:W-:Y:S02]  /*9040*/  IMAD.MOV.U32 R108, RZ, RZ, R109 ;  /* 0x000000ffff6c7224 */ /* 0x001fe400078e006d */
[----:B--2---:R-:W-:Y:S02]  /*9050*/  IMAD.MOV.U32 R110, RZ, RZ, R111 ;  /* 0x000000ffff6e7224 */ /* 0x004fe400078e006f */
[----:B---3--:R-:W-:Y:S02]  /*9060*/  IMAD.MOV.U32 R112, RZ, RZ, R113 ;  /* 0x000000ffff707224 */ /* 0x008fe400078e0071 */
[----:B----4-:R-:W-:Y:S02]  /*9070*/  IMAD.MOV.U32 R114, RZ, RZ, R115 ;  /* 0x000000ffff727224 */ /* 0x010fe400078e0073 */
[----:B-----5:R-:W-:Y:S02]  /*9080*/  IMAD.MOV.U32 R116, RZ, RZ, R117 ;  /* 0x000000ffff747224 */ /* 0x020fe400078e0075 */
        /* <DEDUP_REMOVED lines=9> */
[----:B------:R-:W-:Y:S01]  /*9120*/  IMAD.MOV.U32 R222, RZ, RZ, R199 ;  /* 0x000000ffffde7224 */ /* 0x000fe200078e00c7 */
[----:B------:R-:W-:Y:S06]  /*9130*/  @P0 BRA `(.L_x_1) ;  /* 0xffffffc000100947 */ /* 0x000fec000383ffff */
[----:B------:R-:W-:Y:S02]  /*9140*/  F2FP.BF16.F32.PACK_AB R83, R87, R83 ;  /* 0x000000535753723e */ /* 0x000fe400000010ff */
[----:B------:R-:W-:Y:S02]  /*9150*/  F2FP.BF16.F32.PACK_AB R82, R86, R82 ;  /* 0x000000525652723e */ /* 0x000fe400000010ff */
[----:B------:R-:W-:Y:S02]  /*9160*/  F2FP.BF16.F32.PACK_AB R81, R85, R81 ;  /* 0x000000515551723e */ /* 0x000fe400000010ff */
[----:B------:R-:W-:Y:S02]  /*9170*/  F2FP.BF16.F32.PACK_AB R80, R84, R80 ;  /* 0x000000505450723e */ /* 0x000fe400000010ff */
[----:B------:R-:W-:Y:S02]  /*9180*/  F2FP.BF16.F32.PACK_AB R75, R79, R75 ;  /* 0x0000004b4f4b723e */ /* 0x000fe400000010ff */
[----:B------:R-:W-:-:S02]  /*9190*/  F2FP.BF16.F32.PACK_AB R74, R78, R74 ;  /* 0x0000004a4e4a723e */ /* 0x000fc400000010ff */
        /* <DEDUP_REMOVED lines=25> */
[----:B------:R-:W-:-:S07]  /*9330*/  F2FP.BF16.F32.PACK_AB R24, R28, R24 ;  /* 0x000000181c18723e */ /* 0x000fce00000010ff */
.L_x_0:
[----:B------:R-:W2:Y:S01]  /*9340*/  LDL.LU R20, [R1+0xcc] ;  /* 0x0000cc0001147983 */ /* 0x000ea20000300800 */
[----:B------:R-:W-:Y:S01]  /*9350*/  ULDC.64 UR6, c[0x0][0x228] ;  /* 0x00008a0000067ab9 */ /* 0x000fe20000000a00 */
[----:B------:R-:W-:Y:S02]  /*9360*/  ULDC UR4, c[0x0][0x244] ;  /* 0x0000910000047ab9 */ /* 0x000fe40000000800 */
[----:B------:R-:W3:Y:S01]  /*9370*/  LDL.LU R88, [R1+0x48] ;  /* 0x0000480001587983 */ /* 0x000ee20000300800 */
[----:B------:R-:W1:Y:S03]  /*9380*/  S2R R3, SR_TID.X ;  /* 0x0000000000037919 */ /* 0x000e660000002100 */
[----:B0-----:R-:W4:Y:S04]  /*9390*/  LDL.LU R91, [R1+0xc8] ;  /* 0x0000c800015b7983 */ /* 0x001f280000300800 */
[----:B------:R-:W5:Y:S04]  /*93a0*/  LDL.LU R90, [R1+0xc4] ;  /* 0x0000c400015a7983 */ /* 0x000f680000300800 */
[----:B------:R-:W5:Y:S01]  /*93b0*/  LDL.LU R89, [R1+0xc0] ;  /* 0x0000c00001597983 */ /* 0x000f620000300800 */
[----:B-1----:R-:W-:-:S02]  /*93c0*/  IMAD.SHL.U32 R0, R3, 0x80, RZ ;  /* 0x0000008003007824 */ /* 0x002fc400078e00ff */
[C---:B------:R-:W-:Y:S02]  /*93d0*/  IMAD.SHL.U32 R2, R3.reuse, 0x10, RZ ;  /* 0x0000001003027824 */ /* 0x040fe400078e00ff */
[----:B------:R-:W-:Y:S01]  /*93e0*/  IMAD.SHL.U32 R3, R3, 0x8, RZ ;  /* 0x0000000803037824 */ /* 0x000fe200078e00ff */
[----:B------:R-:W-:Y:S02]  /*93f0*/  LOP3.LUT R5, R0, 0x400, RZ, 0xc0, !PT ;  /* 0x0000040000057812 */ /* 0x000fe400078ec0ff */
[----:B------:R-:W-:Y:S02]  /*9400*/  LOP3.LUT R0, R2, 0x70, RZ, 0xc0, !PT ;  /* 0x0000007002007812 */ /* 0x000fe400078ec0ff */
[----:B------:R-:W-:Y:S02]  /*9410*/  LOP3.LUT R3, R3, 0x380, RZ, 0xc0, !PT ;  /* 0x0000038003037812 */ /* 0x000fe400078ec0ff */
[----:B------:R-:W-:-:S05]  /*9420*/  IADD3 R0, R5, UR12, R0 ;  /* 0x0000000c05007c10 */ /* 0x000fca000fffe000 */
[----:B------:R-:W-:Y:S01]  /*9430*/  IMAD.IADD R44, R3, 0x1, R0 ;  /* 0x00000001032c7824 */ /* 0x000fe200078e0200 */
[----:B------:R-:W-:Y:S01]  /*9440*/  BAR.SYNC.DEFER_BLOCKING 0x0 ;  /* 0x0000000000007b1d */ /* 0x000fe20000010000 */
[----:B------:R-:W-:-:S07]  /*9450*/  LOP3.LUT R2, R2, 0x7f0, RZ, 0xc0, !PT ;  /* 0x000007f002027812 */ /* 0x000fce00078ec0ff */
[----:B------:R-:W0:Y:S01]  /*9460*/  LDC R0, c[0x0][0x248] ;  /* 0x00009200ff007b82 */ /* 0x000e220000000800 */
[----:B------:R-:W-:Y:S07]  /*9470*/  STSM.16.M88.4 [R44], R24 ;  /* 0x000000182c007844 */ /* 0x000fee0000000200 */
[----:B------:R-:W-:Y:S06]  /*9480*/  BAR.SYNC.DEFER_BLOCKING 0x0 ;  /* 0x0000000000007b1d */ /* 0x000fec0000010000 */
[----:B------:R-:W1:Y:S02]  /*9490*/  LDS.128 R4, [R2+UR12] ;  /* 0x0000000c02047984 */ /* 0x000e640008000c00 */
[----:B------:R-:W-:Y:S06]  /*94a0*/  BAR.SYNC.DEFER_BLOCKING 0x0 ;  /* 0x0000000000007b1d */ /* 0x000fec0000010000 */
[----:B------:R0:W-:Y:S02]  /*94b0*/  STSM.16.M88.4 [R44], R32 ;  /* 0x000000202c007844 */ /* 0x0001e40000000200 */
[----:B------:R-:W-:Y:S06]  /*94c0*/  BAR.SYNC.DEFER_BLOCKING 0x0 ;  /* 0x0000000000007b1d */ /* 0x000fec0000010000 */
[----:B------:R-:W1:Y:S02]  /*94d0*/  LDS.128 R8, [R2+UR12] ;  /* 0x0000000c02087984 */ /* 0x000e640008000c00 */
[----:B------:R-:W-:Y:S06]  /*94e0*/  BAR.SYNC.DEFER_BLOCKING 0x0 ;  /* 0x0000000000007b1d */ /* 0x000fec0000010000 */
[----:B------:R1:W-:Y:S02]  /*94f0*/  STSM.16.M88.4 [R44], R40 ;  /* 0x000000282c007844 */ /* 0x0003e40000000200 */
[----:B------:R-:W-:Y:S06]  /*9500*/  BAR.SYNC.DEFER_BLOCKING 0x0 ;  /* 0x0000000000007b1d */ /* 0x000fec0000010000 */
[----:B------:R-:W1:Y:S02]  /*9510*/  LDS.128 R12, [R2+UR12] ;  /* 0x0000000c020c7984 */ /* 0x000e640008000c00 */
[----:B------:R-:W-:Y:S01]  /*9520*/  BAR.SYNC.DEFER_BLOCKING 0x0 ;  /* 0x0000000000007b1d */ /* 0x000fe20000010000 */
[----:B--2---:R-:W-:-:S04]  /*9530*/  ISETP.GE.AND P0, PT, R20, UR6, PT ;  /* 0x0000000614007c0c */ /* 0x004fc8000bf06270 */
[C---:B---3--:R-:W-:Y:S01]  /*9540*/  ISETP.LT.AND P3, PT, R88.reuse, UR7, !P0 ;  /* 0x0000000758007c0c */ /* 0x048fe2000c761270 */
[----:B0-----:R-:W-:Y:S02]  /*9550*/  IMAD R28, R88, R0, RZ ;  /* 0x00000000581c7224 */ /* 0x001fe400078e02ff */
[----:B------:R-:W2:Y:S04]  /*9560*/  LDL.LU R88, [R1+0xbc] ;  /* 0x0000bc0001587983 */ /* 0x000ea80000300800 */
[----:B------:R-:W-:Y:S01]  /*9570*/  STSM.16.M88.4 [R44], R48 ;  /* 0x000000302c007844 */ /* 0x000fe20000000200 */
[----:B------:R-:W-:Y:S01]  /*9580*/  BAR.SYNC.DEFER_BLOCKING 0x0 ;  /* 0x0000000000007b1d */ /* 0x000fe20000010000 */
[----:B------:R-:W-:-:S05]  /*9590*/  IMAD R32, R20, UR4, RZ ;  /* 0x0000000414207c24 */ /* 0x000fca000f8e02ff */
[----:B------:R-:W-:Y:S01]  /*95a0*/  ULDC.64 UR4, c[0x0][0x220] ;  /* 0x0000880000047ab9 */ /* 0x000fe20000000a00 */
[C---:B----4-:R-:W-:Y:S01]  /*95b0*/  ISETP.LT.AND P2, PT, R91.reuse, UR7, !P0 ;  /* 0x000000075b007c0c */ /* 0x050fe2000c741270 */
[----:B------:R-:W-:Y:S01]  /*95c0*/  IMAD R33, R91, R0, RZ ;  /* 0x000000005b217224 */ /* 0x000fe200078e02ff */
[----:B------:R-:W3:Y:S04]  /*95d0*/  LDL.LU R93, [R1+0xb8] ;  /* 0x0000b800015d7983 */ /* 0x000ee80000300800 */
[----:B------:R-:W0:Y:S01]  /*95e0*/  LDS.128 R16, [R2+UR12] ;  /* 0x0000000c02107984 */ /* 0x000e220008000c00 */
[----:B------:R-:W-:Y:S01]  /*95f0*/  BAR.SYNC.DEFER_BLOCKING 0x0 ;  /* 0x0000000000007b1d */ /* 0x000fe20000010000 */
[----:B------:R-:W-:-:S05]  /*9600*/  LEA R3, P1, R32, UR4, 0x1 ;  /* 0x0000000420037c11 */ /* 0x000fca000f8208ff */
[----:B------:R-:W4:Y:S04]  /*9610*/  LDL.LU R91, [R1+0xb4] ;  /* 0x0000b400015b7983 */ /* 0x000f280000300800 */
[----:B------:R-:W-:Y:S01]  /*9620*/  STSM.16.M88.4 [R44], R56 ;  /* 0x000000382c007844 */ /* 0x000fe20000000200 */
[----:B------:R-:W-:Y:S06]  /*9630*/  BAR.SYNC.DEFER_BLOCKING 0x0 ;  /* 0x0000000000007b1d */ /* 0x000fec0000010000 */
[----:B------:R-:W0:Y:S02]  /*9640*/  LDS.128 R20, [R2+UR12] ;  /* 0x0000000c02147984 */ /* 0x000e240008000c00 */
[----:B------:R-:W-:Y:S06]  /*9650*/  BAR.SYNC.DEFER_BLOCKING 0x0 ;  /* 0x0000000000007b1d */ /* 0x000fec0000010000 */
[----:B------:R-:W-:Y:S02]  /*9660*/  STSM.16.M88.4 [R44], R64 ;  /* 0x000000402c007844 */ /* 0x000fe40000000200 */
[----:B------:R-:W-:Y:S06]  /*9670*/  BAR.SYNC.DEFER_BLOCKING 0x0 ;  /* 0x0000000000007b1d */ /* 0x000fec0000010000 */
[----:B------:R-:W0:Y:S02]  /*9680*/  LDS.128 R24, [R2+UR12] ;  /* 0x0000000c02187984 */ /* 0x000e240008000c00 */
[----:B------:R-:W-:Y:S01]  /*9690*/  BAR.SYNC.DEFER_BLOCKING 0x0 ;  /* 0x0000000000007b1d */ /* 0x000fe20000010000 */
[----:B------:R-:W-:-:S02]  /*96a0*/  LEA.HI.X.SX32 R32, R32, UR5, 0x1, P1 ;  /* 0x0000000520207c11 */ /* 0x000fc400088f0eff */
[----:B------:R-:W-:-:S03]  /*96b0*/  LEA R34, P4, R28, R3, 0x1 ;  /* 0x000000031c227211 */ /* 0x000fc600078808ff */
[----:B------:R-:W-:Y:S01]  /*96c0*/  STSM.16.M88.4 [R44], R72 ;  /* 0x000000482c007844 */ /* 0x000fe20000000200 */
[----:B------:R-:W-:Y:S01]  /*96d0*/  LEA.HI.X.SX32 R35, R28, R32, 0x1, P4 ;  /* 0x000000201c237211 */ /* 0x000fe200020f0eff */
[----:B------:R-:W-:Y:S06]  /*96e0*/  BAR.SYNC.DEFER_BLOCKING 0x0 ;  /* 0x0000000000007b1d */ /* 0x000fec0000010000 */
[----:B------:R-:W0:Y:S02]  /*96f0*/  LDS.128 R28, [R2+UR12] ;  /* 0x0000000c021c7984 */ /* 0x000e240008000c00 */
[----:B------:R-:W-:Y:S01]  /*9700*/  BAR.SYNC.DEFER_BLOCKING 0x0 ;  /* 0x0000000000007b1d */ /* 0x000fe20000010000 */
[C---:B-----5:R-:W-:Y:S01]  /*9710*/  ISETP.LT.AND P1, PT, R90.reuse, UR7, !P0 ;  /* 0x000000075a007c0c */ /* 0x060fe2000c721270 */
[----:B------:R-:W-:Y:S01]  /*9720*/  IMAD R39, R90, R0, RZ ;  /* 0x000000005a277224 */ /* 0x000fe200078e02ff */
[----:B------:R-:W-:-:S03]  /*9730*/  LEA R36, P5, R33, R3, 0x1 ;  /* 0x0000000321247211 */ /* 0x000fc600078a08ff */
[----:B------:R-:W5:Y:S04]  /*9740*/  LDL.LU R90, [R1+0xb0] ;  /* 0x0000b000015a7983 */ /* 0x000f680000300800 */
[----:B------:R-:W-:Y:S01]  /*9750*/  STSM.16.M88.4 [R44], R80 ;  /* 0x000000502c007844 */ /* 0x000fe20000000200 */
[----:B------:R-:W-:Y:S01]  /*9760*/  BAR.SYNC.DEFER_BLOCKING 0x0 ;  /* 0x0000000000007b1d */ /* 0x000fe20000010000 */
[----:B------:R-:W-:Y:S02]  /*9770*/  LEA R38, P4, R39, R3, 0x1 ;  /* 0x0000000327267211 */ /* 0x000fe400078808ff */
[----:B------:R-:W-:Y:S01]  /*9780*/  LEA.HI.X.SX32 R37, R33, R32, 0x1, P5 ;  /* 0x0000002021257211 */ /* 0x000fe200028f0eff */
[----:B------:R-:W-:Y:S01]  /*9790*/  IMAD R33, R89, R0, RZ ;  /* 0x0000000059217224 */ /* 0x000fe200078e02ff */
[----:B------:R-:W-:Y:S01]  /*97a0*/  LEA.HI.X.SX32 R39, R39, R32, 0x1, P4 ;  /* 0x0000002027277211 */ /* 0x000fe200020f0eff */
[----:B------:R-:W5:Y:S04]  /*97b0*/  LDL.LU R92, [R1+0xac] ;  /* 0x0000ac00015c7983 */ /* 0x000f680000300800 */
[----:B-1----:R1:W-:Y:S01]  /*97c0*/  @P3 STG.E.U16 desc[UR14][R34.64], R4 ;  /* 0x0000000422003986 */ /* 0x0023e2000c10150e */
[----:B------:R-:W-:-:S03]  /*97d0*/  ISETP.LT.AND P3, PT, R89, UR7, !P0 ;  /* 0x0000000759007c0c */ /* 0x000fc6000c761270 */
[----:B------:R-:W5:Y:S01]  /*97e0*/  LDL.LU R89, [R1+0xa8] ;  /* 0x0000a80001597983 */ /* 0x000f620000300800 */
[C---:B--2---:R-:W-:Y:S01]  /*97f0*/  ISETP.LT.AND P4, PT, R88.reuse, UR7, !P0 ;  /* 0x0000000758007c0c */ /* 0x044fe2000c781270 */
[----:B------:R-:W-:Y:S02]  /*9800*/  IMAD R40, R88, R0, RZ ;  /* 0x0000000058287224 */ /* 0x000fe400078e02ff */
[----:B------:R-:W2:Y:S04]  /*9810*/  LDL.LU R88, [R1+0xa4] ;  /* 0x0000a40001587983 */ /* 0x000ea80000300800 */
[----:B------:R0:W-:Y:S01]  /*9820*/  @P2 STG.E.U16 desc[UR14][R36.64], R5 ;  /* 0x0000000524002986 */ /* 0x0001e2000c10150e */
[C---:B-1----:R-:W-:Y:S02]  /*9830*/  LEA R34, P2, R33.reuse, R3, 0x1 ;  /* 0x0000000321227211 */ /* 0x042fe400078408ff */
[----:B------:R-:W-:Y:S01]  /*9840*/  PRMT R43, R6, 0x7632, R43 ;  /* 0x00007632062b7816 */ /* 0x000fe2000000002b */
[----:B------:R1:W-:Y:S01]  /*9850*/  @P1 STG.E.U16 desc[UR14][R38.64], R6 ;  /* 0x0000000626001986 */ /* 0x0003e2000c10150e */
[----:B------:R-:W-:-:S02]  /*9860*/  LEA.HI.X.SX32 R35, R33, R32, 0x1, P2 ;  /* 0x0000002021237211 */ /* 0x000fc400010f0eff */
[----:B------:R-:W-:Y:S02]  /*9870*/  PRMT R41, R4, 0x7632, R41 ;  /* 0x0000763204297816 */ /* 0x000fe40000000029 */
[C---:B---3--:R-:W-:Y:S01]  /*9880*/  ISETP.LT.AND P1, PT, R93.reuse, UR7, !P0 ;  /* 0x000000075d007c0c */ /* 0x048fe2000c721270 */
[----:B0-----:R-:W-:Y:S01]  /*9890*/  IMAD R37, R93, R0, RZ ;  /* 0x000000005d257224 */ /* 0x001fe200078e02ff */
[CC--:B------:R-:W-:Y:S01]  /*98a0*/  LEA R4, P5, R40.reuse, R3.reuse, 0x1 ;  /* 0x0000000328047211 */ /* 0x0c0fe200078a08ff */
[----:B------:R-:W-:Y:S01]  /*98b0*/  @P3 STG.E.U16 desc[UR14][R34.64], R7 ;  /* 0x0000000722003986 */ /* 0x000fe2000c10150e */
[----:B------:R-:W-:Y:S02]  /*98c0*/  PRMT R42, R5, 0x7632, R42 ;  /* 0x00007632052a7816 */ /* 0x000fe4000000002a */
[----:B------:R-:W-:Y:S02]  /*98d0*/  LEA R36, P6, R37, R3, 0x1 ;  /* 0x0000000325247211 */ /* 0x000fe400078c08ff */
[----:B------:R-:W-:-:S02]  /*98e0*/  LEA.HI.X.SX32 R5, R40, R32, 0x1, P5 ;  /* 0x0000002028057211 */ /* 0x000fc400028f0eff */
[----:B------:R-:W-:-:S03]  /*98f0*/  LEA.HI.X.SX32 R37, R37, R32, 0x1, P6 ;  /* 0x0000002025257211 */ /* 0x000fc600030f0eff */
[----:B------:R0:W-:Y:S01]  /*9900*/  @P4 STG.E.U16 desc[UR14][R4.64], R41 ;  /* 0x0000002904004986 */ /* 0x0001e2000c10150e */
[C---:B----4-:R-:W-:Y:S01]  /*9910*/  ISETP.LT.AND P2, PT, R91.reuse, UR7, !P0 ;  /* 0x000000075b007c0c */ /* 0x050fe2000c741270 */
[----:B-1----:R-:W-:Y:S02]  /*9920*/  IMAD R6, R91, R0, RZ ;  /* 0x000000005b067224 */ /* 0x002fe400078e02ff */
[----:B------:R-:W3:Y:S03]  /*9930*/  LDL.LU R91, [R1+0xa0] ;  /* 0x0000a000015b7983 */ /* 0x000ee60000300800 */
[----:B------:R-:W-:-:S04]  /*9940*/  LEA R38, P3, R6, R3, 0x1 ;  /* 0x0000000306267211 */ /* 0x000fc800078608ff */
[----:B------:R-:W-:Y:S01]  /*9950*/  LEA.HI.X.SX32 R39, R6, R32, 0x1, P3 ;  /* 0x0000002006277211 */ /* 0x000fe200018f0eff */
[----:B------:R-:W-:Y:S01]  /*9960*/  @P1 STG.E.U16 desc[UR14][R36.64], R42 ;  /* 0x0000002a24001986 */ /* 0x000fe2000c10150e */
[----:B------:R-:W-:-:S03]  /*9970*/  PRMT R44, R7, 0x7632, R44 ;  /* 0x00007632072c7816 */ /* 0x000fc6000000002c */
[----:B------:R1:W-:Y:S01]  /*9980*/  @P2 STG.E.U16 desc[UR14][R38.64], R43 ;  /* 0x0000002b26002986 */ /* 0x0003e2000c10150e */
[C---:B-----5:R-:W-:Y:S01]  /*9990*/  ISETP.LT.AND P5, PT, R90.reuse, UR7, !P0 ;  /* 0x000000075a007c0c */ /* 0x060fe2000c7a1270 */
[----:B------:R-:W-:Y:S02]  /*99a0*/  IMAD R6, R90, R0, RZ ;  /* 0x000000005a067224 */ /* 0x000fe400078e02ff */
[----:B------:R-:W4:Y:S03]  /*99b0*/  LDL.LU R90, [R1+0x9c] ;  /* 0x00009c00015a7983 */ /* 0x000f260000300800 */
[----:B------:R-:W-:-:S04]  /*99c0*/  LEA R40, P1, R6, R3, 0x1 ;  /* 0x0000000306287211 */ /* 0x000fc800078208ff */
[----:B0-----:R-:W-:Y:S02]  /*99d0*/  LEA.HI.X.SX32 R41, R6, R32, 0x1, P1 ;  /* 0x0000002006297211 */ /* 0x001fe400008f0eff */
[C---:B------:R-:W-:Y:S01]  /*99e0*/  ISETP.LT.AND P3, PT, R92.reuse, UR7, !P0 ;  /* 0x000000075c007c0c */ /* 0x040fe2000c761270 */
[-C--:B------:R-:W-:Y:S02]  /*99f0*/  IMAD R7, R92, R0.reuse, RZ ;  /* 0x000000005c077224 */ /* 0x080fe400078e02ff */
[----:B------:R-:W5:Y:S01]  /*9a00*/  LDL.LU R92, [R1+0x98] ;  /* 0x00009800015c7983 */ /* 0x000f620000300800 */
[C---:B------:R-:W-:Y:S01]  /*9a10*/  ISETP.LT.AND P2, PT, R89.reuse, UR7, !P0 ;  /* 0x0000000759007c0c */ /* 0x040fe2000c741270 */
[-C--:B------:R-:W-:Y:S02]  /*9a20*/  IMAD R33, R89, R0.reuse, RZ ;  /* 0x0000000059217224 */ /* 0x080fe400078e02ff */
[----:B------:R-:W5:Y:S01]  /*9a30*/  LDL.LU R89, [R1+0x94] ;  /* 0x0000940001597983 */ /* 0x000f620000300800 */
[C---:B--2---:R-:W-:Y:S01]  /*9a40*/  ISETP.LT.AND P1, PT, R88.reuse, UR7, !P0 ;  /* 0x0000000758007c0c */ /* 0x044fe2000c721270 */
[----:B------:R-:W-:-:S02]  /*9a50*/  IMAD R35, R88, R0, RZ ;  /* 0x0000000058237224 */ /* 0x000fc400078e02ff */
[----:B------:R-:W2:Y:S01]  /*9a60*/  LDL.LU R88, [R1+0x90] ;  /* 0x0000900001587983 */ /* 0x000ea20000300800 */
[-C--:B------:R-:W-:Y:S02]  /*9a70*/  LEA R4, P4, R7, R3.reuse, 0x1 ;  /* 0x0000000307047211 */ /* 0x080fe400078808ff */
[-C--:B------:R-:W-:Y:S02]  /*9a80*/  LEA R6, P6, R33, R3.reuse, 0x1 ;  /* 0x0000000321067211 */ /* 0x080fe400078c08ff */
[-C--:B------:R-:W-:Y:S02]  /*9a90*/  LEA.HI.X.SX32 R5, R7, R32.reuse, 0x1, P4 ;  /* 0x0000002007057211 */ /* 0x080fe400020f0eff */
[----:B------:R-:W-:Y:S01]  /*9aa0*/  LEA.HI.X.SX32 R7, R33, R32, 0x1, P6 ;  /* 0x0000002021077211 */ /* 0x000fe200030f0eff */
[----:B------:R-:W-:Y:S01]  /*9ab0*/  @P5 STG.E.U16 desc[UR14][R40.64], R44 ;  /* 0x0000002c28005986 */ /* 0x000fe2000c10150e */
[----:B------:R-:W-:-:S03]  /*9ac0*/  LEA R34, P5, R35, R3, 0x1 ;  /* 0x0000000323227211 */ /* 0x000fc600078a08ff */
[----:B------:R0:W-:Y:S04]  /*9ad0*/  @P3 STG.E.U16 desc[UR14][R4.64], R8 ;  /* 0x0000000804003986 */ /* 0x0001e8000c10150e */
[----:B------:R5:W-:Y:S01]  /*9ae0*/  @P2 STG.E.U16 desc[UR14][R6.64], R9 ;  /* 0x0000000906002986 */ /* 0x000be2000c10150e */
[----:B------:R-:W-:-:S05]  /*9af0*/  LEA.HI.X.SX32 R35, R35, R32, 0x1, P5 ;  /* 0x0000002023237211 */ /* 0x000fca00028f0eff */
[----:B------:R2:W-:Y:S01]  /*9b00*/  @P1 STG.E.U16 desc[UR14][R34.64], R10 ;  /* 0x0000000a22001986 */ /* 0x0005e2000c10150e */
[----:B-1----:R-:W-:Y:S02]  /*9b10*/  PRMT R39, R9, 0x7632, R39 ;  /* 0x0000763209277816 */ /* 0x002fe40000000027 */
[C---:B---3--:R-:W-:Y:S01]  /*9b20*/  ISETP.LT.AND P4, PT, R91.reuse, UR7, !P0 ;  /* 0x000000075b007c0c */ /* 0x048fe2000c781270 */
[----:B------:R-:W-:Y:S02]  /*9b30*/  IMAD R33, R91, R0, RZ ;  /* 0x000000005b217224 */ /* 0x000fe400078e02ff */
[----:B------:R-:W3:Y:S03]  /*9b40*/  LDL.LU R91, [R1+0x8c] ;  /* 0x00008c00015b7983 */ /* 0x000ee60000300800 */
[C---:B------:R-:W-:Y:S01]  /*9b50*/  LEA R36, P2, R33.reuse, R3, 0x1 ;  /* 0x0000000321247211 */ /* 0x040fe200078408ff */
[----:B------:R-:W3:Y:S03]  /*9b60*/  LDL.LU R94, [R1+0x88] ;  /* 0x00008800015e7983 */ /* 0x000ee60000300800 */
[----:B------:R-:W-:Y:S01]  /*9b70*/  LEA.HI.X.SX32 R37, R33, R32, 0x1, P2 ;  /* 0x0000002021257211 */ /* 0x000fe200010f0eff */
[----:B------:R-:W3:Y:S01]  /*9b80*/  LDL.LU R93, [R1+0x84] ;  /* 0x00008400015d7983 */ /* 0x000ee20000300800 */
[C---:B----4-:R-:W-:Y:S01]  /*9b90*/  ISETP.LT.AND P5, PT, R90.reuse, UR7, !P0 ;  /* 0x000000075a007c0c */ /* 0x050fe2000c7a1270 */
[----:B------:R-:W-:-:S02]  /*9ba0*/  IMAD R33, R90, R0, RZ ;  /* 0x000000005a217224 */ /* 0x000fc400078e02ff */
[----:B------:R-:W4:Y:S03]  /*9bb0*/  LDL.LU R90, [R1+0x80] ;  /* 0x00008000015a7983 */ /* 0x000f260000300800 */
[----:B0-----:R-:W-:-:S04]  /*9bc0*/  LEA R4, P1, R33, R3, 0x1 ;  /* 0x0000000321047211 */ /* 0x001fc800078208ff */
[----:B------:R-:W-:Y:S02]  /*9bd0*/  LEA.HI.X.SX32 R5, R33, R32, 0x1, P1 ;  /* 0x0000002021057211 */ /* 0x000fe400008f0eff */
[C---:B-----5:R-:W-:Y:S01]  /*9be0*/  ISETP.LT.AND P3, PT, R92.reuse, UR7, !P0 ;  /* 0x000000075c007c0c */ /* 0x060fe2000c761270 */
[-C--:B------:R-:W-:Y:S01]  /*9bf0*/  IMAD R7, R92, R0.reuse, RZ ;  /* 0x000000005c077224 */ /* 0x080fe200078e02ff */
[C---:B------:R-:W-:Y:S01]  /*9c00*/  ISETP.LT.AND P2, PT, R89.reuse, UR7, !P0 ;  /* 0x0000000759007c0c */ /* 0x040fe2000c741270 */
[-C--:B------:R-:W-:Y:S02]  /*9c10*/  IMAD R9, R89, R0.reuse, RZ ;  /* 0x0000000059097224 */ /* 0x080fe400078e02ff */
[----:B------:R-:W5:Y:S01]  /*9c20*/  LDL.LU R89, [R1+0x148] ;  /* 0x0001480001597983 */ /* 0x000f620000300800 */
[C---:B--2---:R-:W-:Y:S01]  /*9c30*/  ISETP.LT.AND P1, PT, R88.reuse, UR7, !P0 ;  /* 0x0000000758007c0c */ /* 0x044fe2000c721270 */
[----:B------:R-:W-:Y:S02]  /*9c40*/  IMAD R33, R88, R0, RZ ;  /* 0x0000000058217224 */ /* 0x000fe400078e02ff */
[----:B------:R-:W2:Y:S04]  /*9c50*/  LDL.LU R88, [R1+0x7c] ;  /* 0x00007c0001587983 */ /* 0x000ea80000300800 */
[----:B------:R-:W2:Y:S01]  /*9c60*/  LDL.LU R92, [R1+0x78] ;  /* 0x00007800015c7983 */ /* 0x000ea20000300800 */
[----:B------:R-:W-:-:S02]  /*9c70*/  PRMT R38, R8, 0x7632, R38 ;  /* 0x0000763208267816 */ /* 0x000fc40000000026 */
[-C--:B------:R-:W-:Y:S01]  /*9c80*/  LEA R6, P6, R7, R3.reuse, 0x1 ;  /* 0x0000000307067211 */ /* 0x080fe200078c08ff */
[----:B------:R0:W-:Y:S01]  /*9c90*/  @P4 STG.E.U16 desc[UR14][R36.64], R11 ;  /* 0x0000000b24004986 */ /* 0x0001e2000c10150e */
[----:B------:R-:W-:Y:S02]  /*9ca0*/  PRMT R40, R10, 0x7632, R40 ;  /* 0x000076320a287816 */ /* 0x000fe40000000028 */
[-C--:B------:R-:W-:Y:S01]  /*9cb0*/  LEA R8, P4, R9, R3.reuse, 0x1 ;  /* 0x0000000309087211 */ /* 0x080fe200078808ff */
[----:B------:R1:W-:Y:S01]  /*9cc0*/  @P5 STG.E.U16 desc[UR14][R4.64], R38 ;  /* 0x0000002604005986 */ /* 0x0003e2000c10150e */
[----:B------:R-:W-:Y:S02]  /*9cd0*/  LEA R10, P5, R33, R3, 0x1 ;  /* 0x00000003210a7211 */ /* 0x000fe400078a08ff */
[----:B------:R-:W-:Y:S02]  /*9ce0*/  LEA.HI.X.SX32 R7, R7, R32, 0x1, P6 ;  /* 0x0000002007077211 */ /* 0x000fe400030f0eff */
[----:B------:R-:W-:-:S02]  /*9cf0*/  PRMT R41, R11, 0x7632, R41 ;  /* 0x000076320b297816 */ /* 0x000fc40000000029 */
[-C--:B------:R-:W-:Y:S01]  /*9d00*/  LEA.HI.X.SX32 R9, R9, R32.reuse, 0x1, P4 ;  /* 0x0000002009097211 */ /* 0x080fe200020f0eff */
[----:B------:R1:W-:Y:S01]  /*9d10*/  @P3 STG.E.U16 desc[UR14][R6.64], R39 ;  /* 0x0000002706003986 */ /* 0x0003e2000c10150e */
[----:B0-----:R-:W-:-:S03]  /*9d20*/  LEA.HI.X.SX32 R11, R33, R32, 0x1, P5 ;  /* 0x00000020210b7211 */ /* 0x001fc600028f0eff */
[----:B------:R-:W-:Y:S04]  /*9d30*/  @P2 STG.E.U16 desc[UR14][R8.64], R40 ;  /* 0x0000002808002986 */ /* 0x000fe8000c10150e */
[----:B------:R-:W-:Y:S01]  /*9d40*/  @P1 STG.E.U16 desc[UR14][R10.64], R41 ;  /* 0x000000290a001986 */ /* 0x000fe2000c10150e */
[CC--:B---3--:R-:W-:Y:S01]  /*9d50*/  IMAD R35, R91.reuse, R0.reuse, RZ ;  /* 0x000000005b237224 */ /* 0x0c8fe200078e02ff */
[----:B------:R-:W-:Y:S02]  /*9d60*/  ISETP.LT.AND P6, PT, R91, UR7, !P0 ;  /* 0x000000075b007c0c */ /* 0x000fe4000c7c1270 */
[----:B------:R-:W3:Y:S01]  /*9d70*/  LDL.LU R91, [R1+0x74] ;  /* 0x00007400015b7983 */ /* 0x000ee20000300800 */
[----:B-1----:R-:W-:Y:S01]  /*9d80*/  IMAD R5, R94, R0, RZ ;  /* 0x000000005e057224 */ /* 0x002fe200078e02ff */
[----:B------:R-:W-:-:S02]  /*9d90*/  LEA R34, P4, R35, R3, 0x1 ;  /* 0x0000000323227211 */ /* 0x000fc400078808ff */
[----:B------:R-:W-:Y:S01]  /*9da0*/  ISETP.LT.AND P3, PT, R94, UR7, !P0 ;  /* 0x000000075e007c0c */ /* 0x000fe2000c761270 */
[----:B------:R-:W-:Y:S01]  /*9db0*/  IMAD R33, R93, R0, RZ ;  /* 0x000000005d217224 */ /* 0x000fe200078e02ff */
[-C--:B------:R-:W-:Y:S02]  /*9dc0*/  LEA.HI.X.SX32 R35, R35, R32.reuse, 0x1, P4 ;  /* 0x0000002023237211 */ /* 0x080fe400020f0eff */
[-C--:B------:R-:W-:Y:S02]  /*9dd0*/  LEA R4, P4, R5, R3.reuse, 0x1 ;  /* 0x0000000305047211 */ /* 0x080fe400078808ff */
[----:B------:R-:W-:Y:S02]  /*9de0*/  ISETP.LT.AND P2, PT, R93, UR7, !P0 ;  /* 0x000000075d007c0c */ /* 0x000fe4000c741270 */
[----:B------:R-:W-:Y:S02]  /*9df0*/  LEA R6, P5, R33, R3, 0x1 ;  /* 0x0000000321067211 */ /* 0x000fe400078a08ff */
[-C--:B------:R-:W-:Y:S01]  /*9e00*/  LEA.HI.X.SX32 R5, R5, R32.reuse, 0x1, P4 ;  /* 0x0000002005057211 */ /* 0x080fe200020f0eff */
[----:B------:R-:W-:Y:S01]  /*9e10*/  @P6 STG.E.U16 desc[UR14][R34.64], R12 ;  /* 0x0000000c22006986 */ /* 0x000fe2000c10150e */
[----:B------:R-:W-:-:S03]  /*9e20*/  LEA.HI.X.SX32 R7, R33, R32, 0x1, P5 ;  /* 0x0000002021077211 */ /* 0x000fc600028f0eff */
[----:B------:R-:W-:Y:S04]  /*9e30*/  @P3 STG.E.U16 desc[UR14][R4.64], R13 ;  /* 0x0000000d04003986 */ /* 0x000fe8000c10150e */
[----:B------:R0:W-:Y:S02]  /*9e40*/  @P2 STG.E.U16 desc[UR14][R6.64], R14 ;  /* 0x0000000e06002986 */ /* 0x0001e4000c10150e */
[----:B0-----:R-:W-:Y:S02]  /*9e50*/  PRMT R7, R12, 0x7632, R7 ;  /* 0x000076320c077816 */ /* 0x001fe40000000007 */
[C---:B----4-:R-:W-:Y:S01]  /*9e60*/  ISETP.LT.AND P1, PT, R90.reuse, UR7, !P0 ;  /* 0x000000075a007c0c */ /* 0x050fe2000c721270 */
[----:B------:R-:W-:Y:S02]  /*9e70*/  IMAD R36, R90, R0, RZ ;  /* 0x000000005a247224 */ /* 0x000fe400078e02ff */
[----:B------:R-:W4:Y:S04]  /*9e80*/  LDL.LU R90, [R1+0x70] ;  /* 0x00007000015a7983 */ /* 0x000f280000300800 */
[----:B------:R-:W4:Y:S01]  /*9e90*/  LDL.LU R94, [R1+0x6c] ;  /* 0x00006c00015e7983 */ /* 0x000f220000300800 */
[----:B-----5:R-:W-:-:S03]  /*9ea0*/  ISETP.LT.AND P5, PT, R89, UR7, !P0 ;  /* 0x0000000759007c0c */ /* 0x020fc6000c7a1270 */
[----:B------:R-:W5:Y:S01]  /*9eb0*/  LDL.LU R89, [R1+0x68] ;  /* 0x0000680001597983 */ /* 0x000f620000300800 */
[C---:B--2---:R-:W-:Y:S01]  /*9ec0*/  ISETP.LT.AND P3, PT, R88.reuse, UR7, !P0 ;  /* 0x0000000758007c0c */ /* 0x044fe2000c761270 */
[-C--:B------:R-:W-:Y:S02]  /*9ed0*/  IMAD R11, R88, R0.reuse, RZ ;  /* 0x00000000580b7224 */ /* 0x080fe400078e02ff */
[----:B------:R-:W2:Y:S01]  /*9ee0*/  LDL.LU R88, [R1+0x64] ;  /* 0x0000640001587983 */ /* 0x000ea20000300800 */
[C---:B------:R-:W-:Y:S01]  /*9ef0*/  ISETP.LT.AND P2, PT, R92.reuse, UR7, !P0 ;  /* 0x000000075c007c0c */ /* 0x040fe2000c741270 */
[----:B------:R-:W-:Y:S02]  /*9f00*/  IMAD R12, R92, R0, RZ ;  /* 0x000000005c0c7224 */ /* 0x000fe400078e02ff */
[----:B------:R-:W2:Y:S04]  /*9f10*/  LDL.LU R93, [R1+0x144] ;  /* 0x00014400015d7983 */ /* 0x000ea80000300800 */
[----:B------:R-:W2:Y:S01]  /*9f20*/  LDL.LU R92, [R1+0x60] ;  /* 0x00006000015c7983 */ /* 0x000ea20000300800 */
[----:B------:R-:W-:-:S02]  /*9f30*/  LEA R8, P6, R36, R3, 0x1 ;  /* 0x0000000324087211 */ /* 0x000fc400078c08ff */
[-C--:B------:R-:W-:Y:S02]  /*9f40*/  LEA R10, P4, R11, R3.reuse, 0x1 ;  /* 0x000000030b0a7211 */ /* 0x080fe400078808ff */
[-C--:B------:R-:W-:Y:S02]  /*9f50*/  LEA.HI.X.SX32 R9, R36, R32.reuse, 0x1, P6 ;  /* 0x0000002024097211 */ /* 0x080fe400030f0eff */
[----:B------:R-:W-:Y:S02]  /*9f60*/  PRMT R33, R13, 0x7632, R33 ;  /* 0x000076320d217816 */ /* 0x000fe40000000021 */
[----:B------:R-:W-:Y:S01]  /*9f70*/  LEA.HI.X.SX32 R11, R11, R32, 0x1, P4 ;  /* 0x000000200b0b7211 */ /* 0x000fe200020f0eff */
[----:B------:R-:W-:Y:S01]  /*9f80*/  @P1 STG.E.U16 desc[UR14][R8.64], R15 ;  /* 0x0000000f08001986 */ /* 0x000fe2000c10150e */
[----:B------:R-:W-:-:S03]  /*9f90*/  LEA R4, P6, R12, R3, 0x1 ;  /* 0x000000030c047211 */ /* 0x000fc600078c08ff */
[----:B------:R0:W-:Y:S01]  /*9fa0*/  @P3 STG.E.U16 desc[UR14][R10.64], R7 ;  /* 0x000000070a003986 */ /* 0x0001e2000c10150e */
[----:B------:R-:W-:Y:S02]  /*9fb0*/  LEA.HI.X.SX32 R5, R12, R32, 0x1, P6 ;  /* 0x000000200c057211 */ /* 0x000fe400030f0eff */
[----:B------:R-:W-:-:S03]  /*9fc0*/  PRMT R14, R14, 0x7632, R14 ;  /* 0x000076320e0e7816 */ /* 0x000fc6000000000e */
[----:B------:R-:W-:Y:S01]  /*9fd0*/  @P2 STG.E.U16 desc[UR14][R4.64], R33 ;  /* 0x0000002104002986 */ /* 0x000fe2000c10150e */
[C---:B---3--:R-:W-:Y:S01]  /*9fe0*/  ISETP.LT.AND P1, PT, R91.reuse, UR7, !P0 ;  /* 0x000000075b007c0c */ /* 0x048fe2000c721270 */
[----:B------:R-:W-:Y:S02]  /*9ff0*/  IMAD R13, R91, R0, RZ ;  /* 0x000000005b0d7224 */ /* 0x000fe400078e02ff */
[----:B------:R-:W3:Y:S03]  /*a000*/  LDL.LU R91, [R1+0x5c] ;  /* 0x00005c00015b7983 */ /* 0x000ee60000300800 */
[----:B------:R-:W-:-:S04]  /*a010*/  LEA R6, P4, R13, R3, 0x1 ;  /* 0x000000030d067211 */ /* 0x000fc800078808ff */
[----:B0-----:R-:W-:-:S05]  /*a020*/  LEA.HI.X.SX32 R7, R13, R32, 0x1, P4 ;  /* 0x000000200d077211 */ /* 0x001fca00020f0eff */
[----:B------:R0:W-:Y:S01]  /*a030*/  @P1 STG.E.U16 desc[UR14][R6.64], R14 ;  /* 0x0000000e06001986 */ /* 0x0001e2000c10150e */
[----:B------:R-:W-:Y:S02]  /*a040*/  PRMT R15, R15, 0x7632, R15 ;  /* 0x000076320f0f7816 */ /* 0x000fe4000000000f */
[C---:B----4-:R-:W-:Y:S01]  /*a050*/  ISETP.LT.AND P3, PT, R90.reuse, UR7, !P0 ;  /* 0x000000075a007c0c */ /* 0x050fe2000c761270 */
[-C--:B------:R-:W-:Y:S02]  /*a060*/  IMAD R9, R90, R0.reuse, RZ ;  /* 0x000000005a097224 */ /* 0x080fe400078e02ff */
[----:B------:R-:W4:Y:S01]  /*a070*/  LDL.LU R90, [R1+0x58] ;  /* 0x00005800015a7983 */ /* 0x000f220000300800 */
[C---:B------:R-:W-:Y:S02]  /*a080*/  IMAD R13, R94.reuse, R0, RZ ;  /* 0x000000005e0d7224 */ /* 0x040fe400078e02ff */
[----:B------:R-:W-:Y:S02]  /*a090*/  LEA R8, P4, R9, R3, 0x1 ;  /* 0x0000000309087211 */ /* 0x000fe400078808ff */
[----:B------:R-:W-:-:S02]  /*a0a0*/  ISETP.LT.AND P2, PT, R94, UR7, !P0 ;  /* 0x000000075e007c0c */ /* 0x000fc4000c741270 */
[----:B------:R-:W-:Y:S02]  /*a0b0*/  LEA.HI.X.SX32 R9, R9, R32, 0x1, P4 ;  /* 0x0000002009097211 */ /* 0x000fe400020f0eff */
[----:B------:R-:W-:-:S04]  /*a0c0*/  LEA R12, P6, R13, R3, 0x1 ;  /* 0x000000030d0c7211 */ /* 0x000fc800078c08ff */
[----:B------:R-:W-:Y:S01]  /*a0d0*/  LEA.HI.X.SX32 R13, R13, R32, 0x1, P6 ;  /* 0x000000200d0d7211 */ /* 0x000fe200030f0eff */
[----:B------:R-:W-:Y:S04]  /*a0e0*/  @P3 STG.E.U16 desc[UR14][R8.64], R15 ;  /* 0x0000000f08003986 */ /* 0x000fe8000c10150e */
[----:B------:R1:W-:Y:S01]  /*a0f0*/  @P2 STG.E.U16 desc[UR14][R12.64], R16 ;  /* 0x000000100c002986 */ /* 0x0003e2000c10150e */
[C---:B-----5:R-:W-:Y:S01]  /*a100*/  ISETP.LT.AND P1, PT, R89.reuse, UR7, !P0 ;  /* 0x0000000759007c0c */ /* 0x060fe2000c721270 */
[-C--:B------:R-:W-:Y:S02]  /*a110*/  IMAD R10, R89, R0.reuse, RZ ;  /* 0x00000000590a7224 */ /* 0x080fe400078e02ff */
[----:B------:R-:W5:Y:S01]  /*a120*/  LDL.LU R89, [R1+0x54] ;  /* 0x0000540001597983 */ /* 0x000f620000300800 */
[C---:B--2---:R-:W-:Y:S01]  /*a130*/  ISETP.LT.AND P4, PT, R88.reuse, UR7, !P0 ;  /* 0x0000000758007c0c */ /* 0x044fe2000c781270 */
[----:B------:R-:W-:-:S02]  /*a140*/  IMAD R11, R88, R0, RZ ;  /* 0x00000000580b7224 */ /* 0x000fc400078e02ff */
[----:B------:R-:W2:Y:S03]  /*a150*/  LDL.LU R88, [R1+0x50] ;  /* 0x0000500001587983 */ /* 0x000ea60000300800 */
[CC--:B0-----:R-:W-:Y:S01]  /*a160*/  LEA R6, P6, R11.reuse, R3.reuse, 0x1 ;  /* 0x000000030b067211 */ /* 0x0c1fe200078c08ff */
[----:B-1----:R-:W2:Y:S01]  /*a170*/  LDL.LU R13, [R1+0x4c] ;  /* 0x00004c00010d7983 */ /* 0x002ea20000300800 */
[----:B------:R-:W-:Y:S02]  /*a180*/  IMAD R14, R92, R0, RZ ;  /* 0x000000005c0e7224 */ /* 0x000fe400078e02ff */
[----:B------:R-:W-:Y:S01]  /*a190*/  LEA.HI.X.SX32 R7, R11, R32, 0x1, P6 ;  /* 0x000000200b077211 */ /* 0x000fe200030f0eff */
[----:B------:R-:W2:Y:S02]  /*a1a0*/  LDL.LU R15, [R1+0x140] ;  /* 0x00014000010f7983 */ /* 0x000ea40000300800 */
[----:B------:R-:W-:-:S04]  /*a1b0*/  LEA R8, P6, R14, R3, 0x1 ;  /* 0x000000030e087211 */ /* 0x000fc800078c08ff */
[-C--:B------:R-:W-:Y:S02]  /*a1c0*/  LEA.HI.X.SX32 R9, R14, R32.reuse, 0x1, P6 ;  /* 0x000000200e097211 */ /* 0x080fe400030f0eff */
[----:B------:R-:W2:Y:S01]  /*a1d0*/  LDL.LU R14, [R1+0x13c] ;  /* 0x00013c00010e7983 */ /* 0x000ea20000300800 */
[----:B------:R-:W-:Y:S02]  /*a1e0*/  LEA R4, P3, R10, R3, 0x1 ;  /* 0x000000030a047211 */ /* 0x000fe400078608ff */
[----:B------:R-:W-:Y:S02]  /*a1f0*/  ISETP.LT.AND P2, PT, R92, UR7, !P0 ;  /* 0x000000075c007c0c */ /* 0x000fe4000c741270 */
[----:B------:R-:W-:-:S05]  /*a200*/  LEA.HI.X.SX32 R5, R10, R32, 0x1, P3 ;  /* 0x000000200a057211 */ /* 0x000fca00018f0eff */
[----:B------:R0:W-:Y:S04]  /*a210*/  @P1 STG.E.U16 desc[UR14][R4.64], R17 ;  /* 0x0000001104001986 */ /* 0x0001e8000c10150e */
[----:B------:R1:W-:Y:S01]  /*a220*/  @P4 STG.E.U16 desc[UR14][R6.64], R18 ;  /* 0x0000001206004986 */ /* 0x0003e2000c10150e */
[C---:B---3--:R-:W-:Y:S01]  /*a230*/  IMAD R11, R91.reuse, R0, RZ ;  /* 0x000000005b0b7224 */ /* 0x048fe200078e02ff */
[----:B------:R-:W-:Y:S02]  /*a240*/  ISETP.LT.AND P1, PT, R91, UR7, !P0 ;  /* 0x000000075b007c0c */ /* 0x000fe4000c721270 */
[----:B------:R3:W-:Y:S02]  /*a250*/  @P2 STG.E.U16 desc[UR14][R8.64], R19 ;  /* 0x0000001308002986 */ /* 0x0007e4000c10150e */
[----:B------:R-:W-:-:S02]  /*a260*/  LEA R10, P4, R11, R3, 0x1 ;  /* 0x000000030b0a7211 */ /* 0x000fc400078808ff */
[----:B------:R-:W2:Y:S01]  /*a270*/  LDL.LU R91, [R1+0x138] ;  /* 0x00013800015b7983 */ /* 0x000ea20000300800 */
[----:B0-----:R-:W-:Y:S02]  /*a280*/  PRMT R5, R16, 0x7632, R5 ;  /* 0x0000763210057816 */ /* 0x001fe40000000005 */
[----:B------:R-:W-:Y:S02]  /*a290*/  LEA.HI.X.SX32 R11, R11, R32, 0x1, P4 ;  /* 0x000000200b0b7211 */ /* 0x000fe400020f0eff */
[----:B------:R-:W-:-:S03]  /*a2a0*/  PRMT R17, R17, 0x7632, R17 ;  /* 0x0000763211117816 */ /* 0x000fc60000000011 */
[----:B------:R0:W-:Y:S01]  /*a2b0*/  @P1 STG.E.U16 desc[UR14][R10.64], R5 ;  /* 0x000000050a001986 */ /* 0x0001e2000c10150e */
[----:B-1----:R-:W-:Y:S02]  /*a2c0*/  PRMT R18, R18, 0x7632, R18 ;  /* 0x0000763212127816 */ /* 0x002fe40000000012 */
[----:B---3--:R-:W-:Y:S01]  /*a2d0*/  PRMT R19, R19, 0x7632, R19 ;  /* 0x0000763213137816 */ /* 0x008fe20000000013 */
[C---:B----4-:R-:W-:Y:S01]  /*a2e0*/  IMAD R12, R90.reuse, R0, RZ ;  /* 0x000000005a0c7224 */ /* 0x050fe200078e02ff */
[----:B------:R-:W-:Y:S02]  /*a2f0*/  ISETP.LT.AND P6, PT, R90, UR7, !P0 ;  /* 0x000000075a007c0c */ /* 0x000fe4000c7c1270 */
[----:B------:R-:W3:Y:S02]  /*a300*/  LDL.LU R90, [R1+0x134] ;  /* 0x00013400015a7983 */ /* 0x000ee40000300800 */
[----:B------:R-:W-:-:S04]  /*a310*/  LEA R4, P2, R12, R3, 0x1 ;  /* 0x000000030c047211 */ /* 0x000fc800078408ff */
[----:B0-----:R-:W-:-:S05]  /*a320*/  LEA.HI.X.SX32 R5, R12, R32, 0x1, P2 ;  /* 0x000000200c057211 */ /* 0x001fca00010f0eff */
[----:B------:R0:W-:Y:S01]  /*a330*/  @P6 STG.E.U16 desc[UR14][R4.64], R17 ;  /* 0x0000001104006986 */ /* 0x0001e2000c10150e */
[C---:B-----5:R-:W-:Y:S01]  /*a340*/  IMAD R7, R89.reuse, R0, RZ ;  /* 0x0000000059077224 */ /* 0x060fe200078e02ff */
[----:B------:R-:W-:Y:S02]  /*a350*/  ISETP.LT.AND P4, PT, R89, UR7, !P0 ;  /* 0x0000000759007c0c */ /* 0x000fe4000c781270 */
[----:B------:R-:W4:Y:S02]  /*a360*/  LDL.LU R89, [R1+0x130] ;  /* 0x0001300001597983 */ /* 0x000f240000300800 */
[----:B------:R-:W-:-:S04]  /*a370*/  LEA R6, P2, R7, R3, 0x1 ;  /* 0x0000000307067211 */ /* 0x000fc800078408ff */
[----:B------:R-:W-:-:S05]  /*a380*/  LEA.HI.X.SX32 R7, R7, R32, 0x1, P2 ;  /* 0x0000002007077211 */ /* 0x000fca00010f0eff */
[----:B------:R-:W-:Y:S01]  /*a390*/  @P4 STG.E.U16 desc[UR14][R6.64], R18 ;  /* 0x0000001206004986 */ /* 0x000fe2000c10150e */
[C---:B--2---:R-:W-:Y:S01]  /*a3a0*/  IMAD R12, R88.reuse, R0, RZ ;  /* 0x00000000580c7224 */ /* 0x044fe200078e02ff */
[----:B------:R-:W-:Y:S02]  /*a3b0*/  ISETP.LT.AND P1, PT, R88, UR7, !P0 ;  /* 0x0000000758007c0c */ /* 0x000fe4000c721270 */
[----:B------:R-:W2:Y:S02]  /*a3c0*/  LDL.LU R88, [R1+0x12c] ;  /* 0x00012c0001587983 */ /* 0x000ea40000300800 */
[C---:B------:R-:W-:Y:S02]  /*a3d0*/  LEA R8, P6, R12.reuse, R3, 0x1 ;  /* 0x000000030c087211 */ /* 0x040fe400078c08ff */
[----:B------:R-:W5:Y:S02]  /*a3e0*/  LDL.LU R16, [R1+0x128] ;  /* 0x0001280001107983 */ /* 0x000f640000300800 */
[----:B------:R-:W-:-:S05]  /*a3f0*/  LEA.HI.X.SX32 R9, R12, R32, 0x1, P6 ;  /* 0x000000200c097211 */ /* 0x000fca00030f0eff */
[----:B------:R1:W-:Y:S01]  /*a400*/  @P1 STG.E.U16 desc[UR14][R8.64], R19 ;  /* 0x0000001308001986 */ /* 0x0003e2000c10150e */
[----:B------:R-:W-:-:S03]  /*a410*/  ISETP.LT.AND P1, PT, R14, UR7, !P0 ;  /* 0x000000070e007c0c */ /* 0x000fc6000c721270 */
[----:B------:R-:W3:Y:S01]  /*a420*/  LDL.LU R14, [R1+0x124] ;  /* 0x00012400010e7983 */ /* 0x000ee20000300800 */
[C---:B------:R-:W-:Y:S01]  /*a430*/  IMAD R11, R13.reuse, R0, RZ ;  /* 0x000000000d0b7224 */ /* 0x040fe200078e02ff */
[----:B------:R-:W-:Y:S02]  /*a440*/  ISETP.LT.AND P2, PT, R13, UR7, !P0 ;  /* 0x000000070d007c0c */ /* 0x000fe4000c741270 */
[----:B0-----:R-:W2:Y:S01]  /*a450*/  LDL.LU R17, [R1+0x120] ;  /* 0x0001200001117983 */ /* 0x001ea20000300800 */
[----:B------:R-:W-:Y:S01]  /*a460*/  IMAD R13, R0, 0x2, R11 ;  /* 0x00000002000d7824 */ /* 0x000fe200078e020b */
[----:B------:R-:W-:Y:S02]  /*a470*/  LEA R10, P4, R11, R3, 0x1 ;  /* 0x000000030b0a7211 */ /* 0x000fe400078808ff */
[----:B------:R-:W-:Y:S01]  /*a480*/  ISETP.LT.AND P3, PT, R93, UR7, !P0 ;  /* 0x000000075d007c0c */ /* 0x000fe2000c761270 */
[----:B------:R-:W2:Y:S01]  /*a490*/  LDL.LU R12, [R1+0x11c] ;  /* 0x00011c00010c7983 */ /* 0x000ea20000300800 */
[----:B------:R-:W-:-:S02]  /*a4a0*/  LEA.HI.X.SX32 R11, R11, R32, 0x1, P4 ;  /* 0x000000200b0b7211 */ /* 0x000fc400020f0eff */
[----:B------:R-:W-:Y:S01]  /*a4b0*/  ISETP.LT.AND P4, PT, R15, UR7, !P0 ;  /* 0x000000070f007c0c */ /* 0x000fe2000c781270 */
[C---:B------:R-:W-:Y:S01]  /*a4c0*/  IMAD R15, R0.reuse, 0x2, R13 ;  /* 0x00000002000f7824 */ /* 0x040fe200078e020d */
[CC--:B------:R-:W-:Y:S01]  /*a4d0*/  LEA R4, P6, R13.reuse, R3.reuse, 0x1 ;  /* 0x000000030d047211 */ /* 0x0c0fe200078c08ff */
[----:B-1----:R-:W2:Y:S03]  /*a4e0*/  LDL.LU R19, [R1+0x118] ;  /* 0x0001180001137983 */ /* 0x002ea60000300800 */
[----:B------:R-:W-:Y:S01]  /*a4f0*/  LEA.HI.X.SX32 R5, R13, R32, 0x1, P6 ;  /* 0x000000200d057211 */ /* 0x000fe200030f0eff */
[----:B------:R-:W-:Y:S01]  /*a500*/  IMAD R13, R0, 0x2, R15 ;  /* 0x00000002000d7824 */ /* 0x000fe200078e020f */
[----:B------:R-:W-:-:S04]  /*a510*/  LEA R6, P6, R15, R3, 0x1 ;  /* 0x000000030f067211 */ /* 0x000fc800078c08ff */
[-C--:B------:R-:W-:Y:S01]  /*a520*/  LEA.HI.X.SX32 R7, R15, R32.reuse, 0x1, P6 ;  /* 0x000000200f077211 */ /* 0x080fe200030f0eff */
[C---:B------:R-:W-:Y:S01]  /*a530*/  IMAD R15, R0.reuse, 0x2, R13 ;  /* 0x00000002000f7824 */ /* 0x040fe200078e020d */
[CC--:B------:R-:W-:Y:S01]  /*a540*/  LEA R8, P6, R13.reuse, R3.reuse, 0x1 ;  /* 0x000000030d087211 */ /* 0x0c0fe200078c08ff */
[----:B------:R0:W-:Y:S03]  /*a550*/  @P2 STG.E.U16 desc[UR14][R10.64], R20 ;  /* 0x000000140a002986 */ /* 0x0001e6000c10150e */
[----:B------:R-:W-:Y:S01]  /*a560*/  LEA.HI.X.SX32 R9, R13, R32, 0x1, P6 ;  /* 0x000000200d097211 */ /* 0x000fe200030f0eff */
[----:B------:R-:W-:Y:S01]  /*a570*/  IMAD R13, R0, 0x2, R15 ;  /* 0x00000002000d7824 */ /* 0x000fe200078e020f */
[----:B------:R-:W-:Y:S01]  /*a580*/  ISETP.LT.AND P2, PT, R91, UR7, !P0 ;  /* 0x000000075b007c0c */ /* 0x000fe2000c741270 */
[----:B------:R1:W-:Y:S01]  /*a590*/  @P5 STG.E.U16 desc[UR14][R4.64], R21 ;  /* 0x0000001504005986 */ /* 0x0003e2000c10150e */
[----:B0-----:R-:W-:-:S04]  /*a5a0*/  LEA R10, P6, R15, R3, 0x1 ;  /* 0x000000030f0a7211 */ /* 0x001fc800078c08ff */
[-C--:B------:R-:W-:Y:S02]  /*a5b0*/  LEA.HI.X.SX32 R11, R15, R32.reuse, 0x1, P6 ;  /* 0x000000200f0b7211 */ /* 0x080fe400030f0eff */
[----:B-1----:R-:W-:Y:S02]  /*a5c0*/  LEA R4, P6, R13, R3, 0x1 ;  /* 0x000000030d047211 */ /* 0x002fe400078c08ff */
[----:B------:R-:W-:Y:S01]  /*a5d0*/  PRMT R20, R20, 0x7632, R20 ;  /* 0x0000763214147816 */ /* 0x000fe20000000014 */
[----:B------:R-:W-:Y:S01]  /*a5e0*/  @P3 STG.E.U16 desc[UR14][R6.64], R22 ;  /* 0x0000001606003986 */ /* 0x000fe2000c10150e */
[----:B------:R-:W-:Y:S02]  /*a5f0*/  PRMT R21, R21, 0x7632, R21 ;  /* 0x0000763215157816 */ /* 0x000fe40000000015 */
[----:B------:R-:W-:Y:S01]  /*a600*/  LEA.HI.X.SX32 R5, R13, R32, 0x1, P6 ;  /* 0x000000200d057211 */ /* 0x000fe200030f0eff */
[----:B------:R0:W-:Y:S04]  /*a610*/  @P4 STG.E.U16 desc[UR14][R8.64], R23 ;  /* 0x0000001708004986 */ /* 0x0001e8000c10150e */
[----:B------:R-:W-:Y:S04]  /*a620*/  @P1 STG.E.U16 desc[UR14][R10.64], R20 ;  /* 0x000000140a001986 */ /* 0x000fe8000c10150e */
[----:B------:R1:W-:Y:S01]  /*a630*/  @P2 STG.E.U16 desc[UR14][R4.64], R21 ;  /* 0x0000001504002986 */ /* 0x0003e2000c10150e */
[----:B-----5:R-:W-:-:S03]  /*a640*/  ISETP.LT.AND P1, PT, R16, UR7, !P0 ;  /* 0x0000000710007c0c */ /* 0x020fc6000c721270 */
[----:B------:R-:W5:Y:S04]  /*a650*/  LDL.LU R16, [R1+0x114] ;  /* 0x0001140001107983 */ /* 0x000f680000300800 */
[----:B------:R-:W5:Y:S01]  /*a660*/  LDL.LU R18, [R1+0x110] ;  /* 0x0001100001127983 */ /* 0x000f620000300800 */
[----:B---3--:R-:W-:-:S03]  /*a670*/  ISETP.LT.AND P2, PT, R14, UR7, !P0 ;  /* 0x000000070e007c0c */ /* 0x008fc6000c741270 */
[----:B------:R-:W3:Y:S01]  /*a680*/  LDL.LU R14, [R1+0x10c] ;  /* 0x00010c00010e7983 */ /* 0x000ee20000300800 */
[----:B------:R-:W-:Y:S01]  /*a690*/  IMAD R15, R0, 0x2, R13 ;  /* 0x00000002000f7824 */ /* 0x000fe200078e020d */
[----:B------:R-:W-:-:S03]  /*a6a0*/  ISETP.LT.AND P5, PT, R90, UR7, !P0 ;  /* 0x000000075a007c0c */ /* 0x000fc6000c7a1270 */
[----:B0-----:R-:W-:Y:S01]  /*a6b0*/  IMAD R9, R0, 0x2, R15 ;  /* 0x0000000200097824 */ /* 0x001fe200078e020f */
[----:B------:R-:W-:-:S03]  /*a6c0*/  LEA R6, P6, R15, R3, 0x1 ;  /* 0x000000030f067211 */ /* 0x000fc600078c08ff */
[----:B------:R-:W-:Y:S01]  /*a6d0*/  IMAD R13, R0, 0x2, R9 ;  /* 0x00000002000d7824 */ /* 0x000fe200078e0209 */
[-C--:B------:R-:W-:Y:S02]  /*a6e0*/  LEA.HI.X.SX32 R7, R15, R32.reuse, 0x1, P6 ;  /* 0x000000200f077211 */ /* 0x080fe400030f0eff */
[-C--:B------:R-:W-:Y:S02]  /*a6f0*/  LEA R8, P6, R9, R3.reuse, 0x1 ;  /* 0x0000000309087211 */ /* 0x080fe400078c08ff */
[----:B----4-:R-:W-:Y:S02]  /*a700*/  ISETP.LT.AND P3, PT, R89, UR7, !P0 ;  /* 0x0000000759007c0c */ /* 0x010fe4000c761270 */
[----:B------:R-:W-:Y:S01]  /*a710*/  PRMT R22, R22, 0x7632, R22 ;  /* 0x0000763216167816 */ /* 0x000fe20000000016 */
[----:B-1----:R-:W-:Y:S01]  /*a720*/  IMAD R5, R0, 0x2, R13 ;  /* 0x0000000200057824 */ /* 0x002fe200078e020d */
[----:B------:R-:W-:Y:S02]  /*a730*/  LEA.HI.X.SX32 R9, R9, R32, 0x1, P6 ;  /* 0x0000002009097211 */ /* 0x000fe400030f0eff */
[----:B------:R-:W-:Y:S01]  /*a740*/  LEA R10, P6, R13, R3, 0x1 ;  /* 0x000000030d0a7211 */ /* 0x000fe200078c08ff */
[----:B------:R0:W-:Y:S01]  /*a750*/  @P5 STG.E.U16 desc[UR14][R6.64], R22 ;  /* 0x0000001606005986 */ /* 0x0001e2000c10150e */
[----:B--2---:R-:W-:-:S02]  /*a760*/  ISETP.LT.AND P5, PT, R17, UR7, !P0 ;  /* 0x0000000711007c0c */ /* 0x004fc4000c7a1270 */
[-C--:B------:R-:W-:Y:S01]  /*a770*/  LEA.HI.X.SX32 R11, R13, R32.reuse, 0x1, P6 ;  /* 0x000000200d0b7211 */ /* 0x080fe200030f0eff */
[----:B------:R-:W2:Y:S01]  /*a780*/  LDL.LU R17, [R1+0x108] ;  /* 0x0001080001117983 */ /* 0x000ea20000300800 */
[----:B------:R-:W-:Y:S01]  /*a790*/  PRMT R23, R23, 0x7632, R23 ;  /* 0x0000763217177816 */ /* 0x000fe20000000017 */
[----:B------:R-:W-:Y:S01]  /*a7a0*/  IMAD R13, R0, 0x2, R5 ;  /* 0x00000002000d7824 */ /* 0x000fe200078e0205 */
[CC--:B------:R-:W-:Y:S02]  /*a7b0*/  LEA R4, P6, R5.reuse, R3.reuse, 0x1 ;  /* 0x0000000305047211 */ /* 0x0c0fe400078c08ff */
[----:B------:R-:W-:Y:S01]  /*a7c0*/  ISETP.LT.AND P4, PT, R88, UR7, !P0 ;  /* 0x0000000758007c0c */ /* 0x000fe2000c781270 */
[----:B------:R1:W-:Y:S01]  /*a7d0*/  @P3 STG.E.U16 desc[UR14][R8.64], R23 ;  /* 0x0000001708003986 */ /* 0x0003e2000c10150e */
[----:B------:R-:W-:Y:S01]  /*a7e0*/  LEA.HI.X.SX32 R5, R5, R32, 0x1, P6 ;  /* 0x0000002005057211 */ /* 0x000fe200030f0eff */
[----:B------:R-:W-:Y:S01]  /*a7f0*/  IMAD R15, R0, 0x2, R13 ;  /* 0x00000002000f7824 */ /* 0x000fe200078e020d */
[----:B0-----:R-:W-:Y:S01]  /*a800*/  LEA R6, P6, R13, R3, 0x1 ;  /* 0x000000030d067211 */ /* 0x001fe200078c08ff */
[----:B------:R-:W0:Y:S01]  /*a810*/  LDS.128 R20, [R2+UR12] ;  /* 0x0000000c02147984 */ /* 0x000e220008000c00 */
[----:B------:R-:W-:-:S03]  /*a820*/  ISETP.LT.AND P3, PT, R12, UR7, !P0 ;  /* 0x000000070c007c0c */ /* 0x000fc6000c761270 */
[----:B------:R-:W4:Y:S01]  /*a830*/  LDL.LU R12, [R1+0x104] ;  /* 0x00010400010c7983 */ /* 0x000f220000300800 */
[-C--:B------:R-:W-:Y:S02]  /*a840*/  LEA.HI.X.SX32 R7, R13, R32.reuse, 0x1, P6 ;  /* 0x000000200d077211 */ /* 0x080fe400030f0eff */
[C---:B-1----:R-:W-:Y:S01]  /*a850*/  LEA R8, P6, R15.reuse, R3, 0x1 ;  /* 0x000000030f087211 */ /* 0x042fe200078c08ff */
[----:B------:R1:W-:Y:S03]  /*a860*/  @P4 STG.E.U16 desc[UR14][R10.64], R24 ;  /* 0x000000180a004986 */ /* 0x0003e6000c10150e */
[----:B------:R-:W-:Y:S01]  /*a870*/  LEA.HI.X.SX32 R9, R15, R32, 0x1, P6 ;  /* 0x000000200f097211 */ /* 0x000fe200030f0eff */
[----:B------:R1:W-:Y:S04]  /*a880*/  @P1 STG.E.U16 desc[UR14][R4.64], R25 ;  /* 0x0000001904001986 */ /* 0x0003e8000c10150e */
[----:B------:R2:W-:Y:S04]  /*a890*/  @P2 STG.E.U16 desc[UR14][R6.64], R26 ;  /* 0x0000001a06002986 */ /* 0x0005e8000c10150e */
[----:B------:R2:W-:Y:S01]  /*a8a0*/  @P5 STG.E.U16 desc[UR14][R8.64], R27 ;  /* 0x0000001b08005986 */ /* 0x0005e2000c10150e */
[----:B-----5:R-:W-:-:S03]  /*a8b0*/  ISETP.LT.AND P1, PT, R16, UR7, !P0 ;  /* 0x0000000710007c0c */ /* 0x020fc6000c721270 */
[----:B------:R-:W5:Y:S01]  /*a8c0*/  LDL.LU R16, [R1+0x100] ;  /* 0x0001000001107983 */ /* 0x000f620000300800 */
[----:B---3--:R-:W-:-:S03]  /*a8d0*/  ISETP.LT.AND P5, PT, R14, UR7, !P0 ;  /* 0x000000070e007c0c */ /* 0x008fc6000c7a1270 */
[----:B------:R-:W3:Y:S01]  /*a8e0*/  LDL.LU R14, [R1+0xfc] ;  /* 0x0000fc00010e7983 */ /* 0x000ee20000300800 */
[----:B------:R-:W-:Y:S01]  /*a8f0*/  IMAD R13, R0, 0x2, R15 ;  /* 0x00000002000d7824 */ /* 0x000fe200078e020f */
[----:B------:R-:W-:Y:S02]  /*a900*/  ISETP.LT.AND P4, PT, R19, UR7, !P0 ;  /* 0x0000000713007c0c */ /* 0x000fe4000c781270 */
[----:B-1----:R-:W-:Y:S02]  /*a910*/  PRMT R24, R24, 0x7632, R24 ;  /* 0x0000763218187816 */ /* 0x002fe40000000018 */
[C---:B------:R-:W-:Y:S01]  /*a920*/  LEA R10, P6, R13.reuse, R3, 0x1 ;  /* 0x000000030d0a7211 */ /* 0x040fe200078c08ff */
[----:B------:R-:W-:Y:S01]  /*a930*/  IMAD R15, R0, 0x2, R13 ;  /* 0x00000002000f7824 */ /* 0x000fe200078e020d */
[----:B------:R-:W3:Y:S02]  /*a940*/  LDL.LU R19, [R1+0xf8] ;  /* 0x0000f80001137983 */ /* 0x000ee40000300800 */
[----:B------:R-:W-:-:S02]  /*a950*/  LEA.HI.X.SX32 R11, R13, R32, 0x1, P6 ;  /* 0x000000200d0b7211 */ /* 0x000fc400030f0eff */
[-C--:B------:R-:W-:Y:S01]  /*a960*/  LEA R4, P6, R15, R3.reuse, 0x1 ;  /* 0x000000030f047211 */ /* 0x080fe200078c08ff */
[C---:B------:R-:W-:Y:S02]  /*a970*/  IMAD R13, R0.reuse, 0x2, R15 ;  /* 0x00000002000d7824 */ /* 0x040fe400078e020f */
[----:B------:R1:W-:Y:S01]  /*a980*/  @P3 STG.E.U16 desc[UR14][R10.64], R24 ;  /* 0x000000180a003986 */ /* 0x0003e2000c10150e */
[----:B------:R-:W-:Y:S02]  /*a990*/  PRMT R25, R25, 0x7632, R25 ;  /* 0x0000763219197816 */ /* 0x000fe40000000019 */
[-C--:B------:R-:W-:Y:S02]  /*a9a0*/  LEA.HI.X.SX32 R5, R15, R32.reuse, 0x1, P6 ;  /* 0x000000200f057211 */ /* 0x080fe400030f0eff */
[----:B--2---:R-:W-:Y:S02]  /*a9b0*/  ISETP.LT.AND P3, PT, R17, UR7, !P0 ;  /* 0x0000000711007c0c */ /* 0x004fe4000c761270 */
[----:B------:R-:W2:Y:S01]  /*a9c0*/  LDL.LU R17, [R1+0xf4] ;  /* 0x0000f40001117983 */ /* 0x000ea20000300800 */
[C---:B------:R-:W-:Y:S01]  /*a9d0*/  LEA R6, P6, R13.reuse, R3, 0x1 ;  /* 0x000000030d067211 */ /* 0x040fe200078c08ff */
[----:B------:R-:W-:Y:S01]  /*a9e0*/  IMAD R9, R0, 0x2, R13 ;  /* 0x0000000200097824 */ /* 0x000fe200078e020d */
[----:B------:R-:W-:Y:S01]  /*a9f0*/  ISETP.LT.AND P2, PT, R18, UR7, !P0 ;  /* 0x0000000712007c0c */ /* 0x000fe2000c741270 */
[----:B------:R0:W-:Y:S01]  /*aa00*/  @P4 STG.E.U16 desc[UR14][R4.64], R25 ;  /* 0x0000001904004986 */ /* 0x0001e2000c10150e */
[----:B------:R-:W-:-:S02]  /*aa10*/  LEA.HI.X.SX32 R7, R13, R32, 0x1, P6 ;  /* 0x000000200d077211 */ /* 0x000fc400030f0eff */
[----:B------:R-:W-:Y:S02]  /*aa20*/  LEA R8, P6, R9, R3, 0x1 ;  /* 0x0000000309087211 */ /* 0x000fe400078c08ff */
[----:B----4-:R-:W-:Y:S02]  /*aa30*/  ISETP.LT.AND P4, PT, R12, UR7, !P0 ;  /* 0x000000070c007c0c */ /* 0x010fe4000c781270 */
[----:B------:R-:W4:Y:S01]  /*aa40*/  LDL.LU R12, [R1+0xf0] ;  /* 0x0000f000010c7983 */ /* 0x000f220000300800 */
[----:B------:R-:W-:Y:S01]  /*aa50*/  PRMT R26, R26, 0x7632, R26 ;  /* 0x000076321a1a7816 */ /* 0x000fe2000000001a */
[----:B------:R-:W-:Y:S01]  /*aa60*/  IMAD R13, R0, 0x2, R9 ;  /* 0x00000002000d7824 */ /* 0x000fe200078e0209 */
[----:B------:R-:W-:Y:S01]  /*aa70*/  PRMT R27, R27, 0x7632, R27 ;  /* 0x000076321b1b7816 */ /* 0x000fe2000000001b */
[----:B------:R-:W4:Y:S01]  /*aa80*/  LDL.LU R18, [R1+0xec] ;  /* 0x0000ec0001127983 */ /* 0x000f220000300800 */
[----:B------:R-:W-:-:S03]  /*aa90*/  LEA.HI.X.SX32 R9, R9, R32, 0x1, P6 ;  /* 0x0000002009097211 */ /* 0x000fc600030f0eff */
[----:B------:R0:W-:Y:S04]  /*aaa0*/  @P1 STG.E.U16 desc[UR14][R6.64], R26 ;  /* 0x0000001a06001986 */ /* 0x0001e8000c10150e */
[----:B------:R0:W-:Y:S01]  /*aab0*/  @P2 STG.E.U16 desc[UR14][R8.64], R27 ;  /* 0x0000001b08002986 */ /* 0x0001e2000c10150e */
[----:B-----5:R-:W-:-:S03]  /*aac0*/  ISETP.LT.AND P1, PT, R16, UR7, !P0 ;  /* 0x0000000710007c0c */ /* 0x020fc6000c721270 */
[----:B------:R-:W5:Y:S01]  /*aad0*/  LDL.LU R16, [R1+0xe8] ;  /* 0x0000e80001107983 */ /* 0x000f620000300800 */
[----:B---3--:R-:W-:-:S03]  /*aae0*/  ISETP.LT.AND P2, PT, R14, UR7, !P0 ;  /* 0x000000070e007c0c */ /* 0x008fc6000c741270 */
[----:B------:R-:W3:Y:S01]  /*aaf0*/  LDL.LU R14, [R1+0xe4] ;  /* 0x0000e400010e7983 */ /* 0x000ee20000300800 */
[----:B-1----:R-:W-:Y:S01]  /*ab00*/  LEA R10, P6, R13, R3, 0x1 ;  /* 0x000000030d0a7211 */ /* 0x002fe200078c08ff */
[----:B0-----:R-:W-:-:S03]  /*ab10*/  IMAD R5, R0, 0x2, R13 ;  /* 0x0000000200057824 */ /* 0x001fc600078e020d */
[----:B------:R-:W-:Y:S01]  /*ab20*/  LEA.HI.X.SX32 R11, R13, R32, 0x1, P6 ;  /* 0x000000200d0b7211 */ /* 0x000fe200030f0eff */
[----:B------:R-:W-:Y:S01]  /*ab30*/  IMAD R13, R0, 0x2, R5 ;  /* 0x00000002000d7824 */ /* 0x000fe200078e0205 */
[----:B------:R-:W-:-:S03]  /*ab40*/  LEA R4, P6, R5, R3, 0x1 ;  /* 0x0000000305047211 */ /* 0x000fc600078c08ff */
[C---:B------:R-:W-:Y:S01]  /*ab50*/  IMAD R15, R0.reuse, 0x2, R13 ;  /* 0x00000002000f7824 */ /* 0x040fe200078e020d */
[-C--:B------:R-:W-:Y:S02]  /*ab60*/  LEA.HI.X.SX32 R5, R5, R32.reuse, 0x1, P6 ;  /* 0x0000002005057211 */ /* 0x080fe400030f0eff */
[CC--:B------:R-:W-:Y:S01]  /*ab70*/  LEA R6, P6, R13.reuse, R3.reuse, 0x1 ;  /* 0x000000030d067211 */ /* 0x0c0fe200078c08ff */
[----:B------:R0:W-:Y:S03]  /*ab80*/  @P5 STG.E.U16 desc[UR14][R10.64], R28 ;  /* 0x0000001c0a005986 */ /* 0x0001e6000c10150e */
[----:B------:R-:W-:Y:S01]  /*ab90*/  LEA.HI.X.SX32 R7, R13, R32, 0x1, P6 ;  /* 0x000000200d077211 */ /* 0x000fe200030f0eff */
[----:B------:R1:W-:Y:S01]  /*aba0*/  @P3 STG.E.U16 desc[UR14][R4.64], R29 ;  /* 0x0000001d04003986 */ /* 0x0003e2000c10150e */
[----:B------:R-:W-:Y:S01]  /*abb0*/  LEA R8, P6, R15, R3, 0x1 ;  /* 0x000000030f087211 */ /* 0x000fe200078c08ff */
[----:B------:R-:W-:Y:S01]  /*abc0*/  IMAD R13, R0, 0x2, R15 ;  /* 0x00000002000d7824 */ /* 0x000fe200078e020f */
[----:B--2---:R-:W-:-:S02]  /*abd0*/  ISETP.LT.AND P3, PT, R17, UR7, !P0 ;  /* 0x0000000711007c0c */ /* 0x004fc4000c761270 */
[----:B------:R-:W2:Y:S01]  /*abe0*/  LDL.LU R17, [R1+0xe0] ;  /* 0x0000e00001117983 */ /* 0x000ea20000300800 */
[-C--:B------:R-:W-:Y:S01]  /*abf0*/  LEA.HI.X.SX32 R9, R15, R32.reuse, 0x1, P6 ;  /* 0x000000200f097211 */ /* 0x080fe200030f0eff */
[----:B------:R-:W-:Y:S01]  /*ac00*/  IMAD R15, R0, 0x2, R13 ;  /* 0x00000002000f7824 */ /* 0x000fe200078e020d */
[----:B0-----:R-:W-:Y:S01]  /*ac10*/  LEA R10, P6, R13, R3, 0x1 ;  /* 0x000000030d0a7211 */ /* 0x001fe200078c08ff */
[----:B------:R-:W-:Y:S01]  /*ac20*/  @P4 STG.E.U16 desc[UR14][R6.64], R30 ;  /* 0x0000001e06004986 */ /* 0x000fe2000c10150e */
[----:B------:R-:W-:Y:S02]  /*ac30*/  ISETP.LT.AND P5, PT, R19, UR7, !P0 ;  /* 0x0000000713007c0c */ /* 0x000fe4000c7a1270 */
[----:B-1----:R-:W-:Y:S02]  /*ac40*/  PRMT R5, R28, 0x7632, R5 ;  /* 0x000076321c057816 */ /* 0x002fe40000000005 */
[----:B------:R-:W-:Y:S02]  /*ac50*/  LEA.HI.X.SX32 R11, R13, R32, 0x1, P6 ;  /* 0x000000200d0b7211 */ /* 0x000fe400030f0eff */
[----:B----4-:R-:W-:-:S02]  /*ac60*/  ISETP.LT.AND P4, PT, R12, UR7, !P0 ;  /* 0x000000070c007c0c */ /* 0x010fc4000c781270 */
[----:B------:R-:W4:Y:S01]  /*ac70*/  LDL.LU R12, [R1+0xdc] ;  /* 0x0000dc00010c7983 */ /* 0x000f220000300800 */
[----:B------:R-:W-:-:S03]  /*ac80*/  LEA R4, P6, R15, R3, 0x1 ;  /* 0x000000030f047211 */ /* 0x000fc600078c08ff */
[----:B------:R-:W-:Y:S01]  /*ac90*/  @P1 STG.E.U16 desc[UR14][R8.64], R31 ;  /* 0x0000001f08001986 */ /* 0x000fe2000c10150e */
[----:B------:R-:W-:-:S03]  /*aca0*/  PRMT R2, R29, 0x7632, R2 ;  /* 0x000076321d027816 */ /* 0x000fc60000000002 */
[----:B------:R0:W-:Y:S01]  /*acb0*/  @P2 STG.E.U16 desc[UR14][R10.64], R5 ;  /* 0x000000050a002986 */ /* 0x0001e2000c10150e */
[----:B------:R-:W-:-:S03]  /*acc0*/  ISETP.LT.AND P1, PT, R18, UR7, !P0 ;  /* 0x0000000712007c0c */ /* 0x000fc6000c721270 */
[----:B------:R-:W4:Y:S01]  /*acd0*/  LDL.LU R18, [R1+0xd8] ;  /* 0x0000d80001127983 */ /* 0x000f220000300800 */
[----:B0-----:R-:W-:-:S05]  /*ace0*/  LEA.HI.X.SX32 R5, R15, R32, 0x1, P6 ;  /* 0x000000200f057211 */ /* 0x001fca00030f0eff */
[----:B------:R0:W-:Y:S01]  /*acf0*/  @P5 STG.E.U16 desc[UR14][R4.64], R2 ;  /* 0x0000000204005986 */ /* 0x0001e2000c10150e */
[----:B-----5:R-:W-:-:S03]  /*ad00*/  ISETP.LT.AND P2, PT, R16, UR7, !P0 ;  /* 0x0000000710007c0c */ /* 0x020fc6000c741270 */
[----:B------:R-:W5:Y:S01]  /*ad10*/  LDL.LU R16, [R1+0xd4] ;  /* 0x0000d40001107983 */ /* 0x000f620000300800 */
[----:B---3--:R-:W-:-:S03]  /*ad20*/  ISETP.LT.AND P5, PT, R14, UR7, !P0 ;  /* 0x000000070e007c0c */ /* 0x008fc6000c7a1270 */
[----:B------:R-:W3:Y:S01]  /*ad30*/  LDL.LU R14, [R1+0xd0] ;  /* 0x0000d000010e7983 */ /* 0x000ee20000300800 */
[----:B------:R-:W-:-:S04]  /*ad40*/  IMAD R7, R0, 0x2, R15 ;  /* 0x0000000200077824 */ /* 0x000fc800078e020f */
[----:B------:R-:W-:Y:S01]  /*ad50*/  IMAD R13, R0, 0x2, R7 ;  /* 0x00000002000d7824 */ /* 0x000fe200078e0207 */
[----:B------:R-:W-:-:S04]  /*ad60*/  LEA R6, P6, R7, R3, 0x1 ;  /* 0x0000000307067211 */ /* 0x000fc800078c08ff */
[-C--:B------:R-:W-:Y:S01]  /*ad70*/  LEA.HI.X.SX32 R7, R7, R32.reuse, 0x1, P6 ;  /* 0x0000002007077211 */ /* 0x080fe200030f0eff */
[----:B------:R-:W-:Y:S01]  /*ad80*/  IMAD R11, R0, 0x2, R13 ;  /* 0x00000002000b7824 */ /* 0x000fe200078e020d */
[CC--:B------:R-:W-:Y:S02]  /*ad90*/  LEA R8, P6, R13.reuse, R3.reuse, 0x1 ;  /* 0x000000030d087211 */ /* 0x0c0fe400078c08ff */
[----:B------:R-:W-:Y:S02]  /*ada0*/  PRMT R30, R30, 0x7632, R30 ;  /* 0x000076321e1e7816 */ /* 0x000fe4000000001e */
[-C--:B------:R-:W-:Y:S01]  /*adb0*/  LEA.HI.X.SX32 R9, R13, R32.reuse, 0x1, P6 ;  /* 0x000000200d097211 */ /* 0x080fe200030f0eff */
[C---:B------:R-:W-:Y:S01]  /*adc0*/  IMAD R13, R0.reuse, 0x2, R11 ;  /* 0x00000002000d7824 */ /* 0x040fe200078e020b */
[----:B------:R-:W-:Y:S01]  /*add0*/  PRMT R31, R31, 0x7632, R31 ;  /* 0x000076321f1f7816 */ /* 0x000fe2000000001f */
[----:B------:R1:W-:Y:S01]  /*ade0*/  @P3 STG.E.U16 desc[UR14][R6.64], R30 ;  /* 0x0000001e06003986 */ /* 0x0003e2000c10150e */
[-C--:B------:R-:W-:Y:S01]  /*adf0*/  LEA R10, P3, R11, R3.reuse, 0x1 ;  /* 0x000000030b0a7211 */ /* 0x080fe200078608ff */
[----:B------:R-:W-:Y:S01]  /*ae00*/  IMAD R15, R0, 0x2, R13 ;  /* 0x00000002000f7824 */ /* 0x000fe200078e020d */
[----:B0-----:R-:W-:Y:S01]  /*ae10*/  LEA R4, P6, R13, R3, 0x1 ;  /* 0x000000030d047211 */ /* 0x001fe200078c08ff */
[----:B------:R0:W-:Y:S01]  /*ae20*/  @P4 STG.E.U16 desc[UR14][R8.64], R31 ;  /* 0x0000001f08004986 */ /* 0x0001e2000c10150e */
[----:B------:R-:W-:-:S02]  /*ae30*/  LEA.HI.X.SX32 R11, R11, R32, 0x1, P3 ;  /* 0x000000200b0b7211 */ /* 0x000fc400018f0eff */
[----:B------:R-:W-:Y:S01]  /*ae40*/  LEA.HI.X.SX32 R5, R13, R32, 0x1, P6 ;  /* 0x000000200d057211 */ /* 0x000fe200030f0eff */
[C---:B------:R-:W-:Y:S01]  /*ae50*/  IMAD R13, R0.reuse, 0x2, R15 ;  /* 0x00000002000d7824 */ /* 0x040fe200078e020f */
[----:B--2---:R-:W-:Y:S01]  /*ae60*/  ISETP.LT.AND P4, PT, R17, UR7, !P0 ;  /* 0x0000000711007c0c */ /* 0x004fe2000c781270 */
[----:B------:R2:W-:Y:S02]  /*ae70*/  @P1 STG.E.U16 desc[UR14][R10.64], R20 ;  /* 0x000000140a001986 */ /* 0x0005e4000c10150e */
[C---:B------:R-:W-:Y:S01]  /*ae80*/  IMAD R17, R0.reuse, 0x2, R13 ;  /* 0x0000000200117824 */ /* 0x040fe200078e020d */
[-C--:B-1----:R-:W-:Y:S01]  /*ae90*/  LEA R6, P1, R15, R3.reuse, 0x1 ;  /* 0x000000030f067211 */ /* 0x082fe200078208ff */
[----:B------:R1:W-:Y:S02]  /*aea0*/  @P2 STG.E.U16 desc[UR14][R4.64], R21 ;  /* 0x0000001504002986 */ /* 0x0003e4000c10150e */
[----:B------:R-:W-:Y:S01]  /*aeb0*/  IMAD R19, R0, 0x2, R17 ;  /* 0x0000000200137824 */ /* 0x000fe200078e0211 */
[----:B0-----:R-:W-:-:S02]  /*aec0*/  LEA R8, P2, R13, R3, 0x1 ;  /* 0x000000030d087211 */ /* 0x001fc400078408ff */
[----:B----4-:R-:W-:Y:S02]  /*aed0*/  ISETP.LT.AND P3, PT, R12, UR7, !P0 ;  /* 0x000000070c007c0c */ /* 0x010fe4000c761270 */
[-C--:B------:R-:W-:Y:S02]  /*aee0*/  LEA R12, P6, R17, R3.reuse, 0x1 ;  /* 0x00000003110c7211 */ /* 0x080fe400078c08ff */
[-C--:B------:R-:W-:Y:S01]  /*aef0*/  LEA.HI.X.SX32 R7, R15, R32.reuse, 0x1, P1 ;  /* 0x000000200f077211 */ /* 0x080fe200008f0eff */
[C---:B------:R-:W-:Y:S01]  /*af00*/  IMAD R15, R0.reuse, 0x2, R19 ;  /* 0x00000002000f7824 */ /* 0x040fe200078e0213 */
[-C--:B------:R-:W-:Y:S02]  /*af10*/  LEA.HI.X.SX32 R9, R13, R32.reuse, 0x1, P2 ;  /* 0x000000200d097211 */ /* 0x080fe400010f0eff */
[----:B------:R-:W-:Y:S01]  /*af20*/  LEA.HI.X.SX32 R13, R17, R32, 0x1, P6 ;  /* 0x00000020110d7211 */ /* 0x000fe200030f0eff */
[----:B------:R-:W-:Y:S01]  /*af30*/  IMAD R0, R0, 0x2, R15 ;  /* 0x0000000200007824 */ /* 0x000fe200078e020f */
[----:B--2---:R-:W-:-:S02]  /*af40*/  LEA R10, P6, R19, R3, 0x1 ;  /* 0x00000003130a7211 */ /* 0x004fc400078c08ff */
[-C--:B------:R-:W-:Y:S02]  /*af50*/  LEA R2, P1, R15, R3.reuse, 0x1 ;  /* 0x000000030f027211 */ /* 0x080fe400078208ff */
[-C--:B------:R-:W-:Y:S02]  /*af60*/  LEA.HI.X.SX32 R11, R19, R32.reuse, 0x1, P6 ;  /* 0x00000020130b7211 */ /* 0x080fe400030f0eff */
[----:B-1----:R-:W-:Y:S02]  /*af70*/  LEA R4, P6, R0, R3, 0x1 ;  /* 0x0000000300047211 */ /* 0x002fe400078c08ff */
[----:B------:R-:W-:Y:S02]  /*af80*/  ISETP.LT.AND P2, PT, R18, UR7, !P0 ;  /* 0x0000000712007c0c */ /* 0x000fe4000c741270 */
[----:B------:R-:W-:Y:S02]  /*af90*/  LEA.HI.X.SX32 R3, R15, R32, 0x1, P1 ;  /* 0x000000200f037211 */ /* 0x000fe400008f0eff */
[----:B------:R-:W-:-:S02]  /*afa0*/  PRMT R20, R20, 0x7632, R20 ;  /* 0x0000763214147816 */ /* 0x000fc40000000014 */
[----:B------:R-:W-:Y:S02]  /*afb0*/  LEA.HI.X.SX32 R5, R0, R32, 0x1, P6 ;  /* 0x0000002000057211 */ /* 0x000fe400030f0eff */
[----:B------:R-:W-:Y:S01]  /*afc0*/  PRMT R21, R21, 0x7632, R21 ;  /* 0x0000763215157816 */ /* 0x000fe20000000015 */
[----:B------:R0:W-:Y:S01]  /*afd0*/  @P5 STG.E.U16 desc[UR14][R6.64], R22 ;  /* 0x0000001606005986 */ /* 0x0001e2000c10150e */
[----:B------:R-:W-:-:S03]  /*afe0*/  PRMT R0, R22, 0x7632, R0 ;  /* 0x0000763216007816 */ /* 0x000fc60000000000 */
[----:B------:R0:W-:Y:S04]  /*aff0*/  @P4 STG.E.U16 desc[UR14][R8.64], R23 ;  /* 0x0000001708004986 */ /* 0x0001e8000c10150e */
[----:B------:R0:W-:Y:S04]  /*b000*/  @P3 STG.E.U16 desc[UR14][R12.64], R20 ;  /* 0x000000140c003986 */ /* 0x0001e8000c10150e */
[----:B------:R0:W-:Y:S01]  /*b010*/  @P2 STG.E.U16 desc[UR14][R10.64], R21 ;  /* 0x000000150a002986 */ /* 0x0001e2000c10150e */
[----:B-----5:R-:W-:Y:S02]  /*b020*/  ISETP.LT.AND P1, PT, R16, UR7, !P0 ;  /* 0x0000000710007c0c */ /* 0x020fe4000c721270 */
[----:B---3--:R-:W-:-:S11]  /*b030*/  ISETP.LT.AND P0, PT, R14, UR7, !P0 ;  /* 0x000000070e007c0c */ /* 0x008fd6000c701270 */
[----:B------:R0:W-:Y:S02]  /*b040*/  @P1 STG.E.U16 desc[UR14][R2.64], R0 ;  /* 0x0000000002001986 */ /* 0x0001e4000c10150e */
[----:B0-----:R-:W-:Y:S05]  /*b050*/  @!P0 EXIT ;  /* 0x000000000000894d */ /* 0x001fea0003800000 */
[----:B------:R-:W-:-:S05]  /*b060*/  PRMT R2, R23, 0x7632, R2 ;  /* 0x0000763217027816 */ /* 0x000fca0000000002 */
[----:B------:R-:W-:Y:S01]  /*b070*/  STG.E.U16 desc[UR14][R4.64], R2 ;  /* 0x0000000204007986 */ /* 0x000fe2000c10150e */
[----:B------:R-:W-:Y:S05]  /*b080*/  EXIT ;  /* 0x000000000000794d */ /* 0x000fea0003800000 */
.L_x_2:
[----:B------:R-:W-:-:S00]  /*b090*/  BRA `(.L_x_2) ;  /* 0xfffffffc00fc7947 */ /* 0x000fc0000383ffff */
[----:B------:R-:W-:-:S00]  /*b0a0*/  NOP ;  /* 0x0000000000007918 */ /* 0x000fc00000000000 */
        /* <DEDUP_REMOVED lines=13> */
.L_x_3:


//--------------------- .nv.shared.matmul_kernel  --------------------------
	.section	.nv.shared.matmul_kernel,"aw",@nobits
	.sectionflags	@""
	.align	16
	.zero		1024


//--------------------- .nv.shared.reserved.0     --------------------------
	.section	.nv.shared.reserved.0,"aw",@nobits
	.weak		__nv_reservedSMEM_offset_0_alias
	.size		__nv_reservedSMEM_offset_0_alias, 0, 0
	.other		__nv_reservedSMEM_offset_0_alias,@"STO_CUDA_RESERVED_SHARED STV_DEFAULT"
__nv_reservedSMEM_offset_0_alias:
	.zero		0


//--------------------- .nv.constant0.matmul_kernel --------------------------
	.section	.nv.constant0.matmul_kernel,"a",@progbits
	.sectionflags	@""
	.align	4
.nv.constant0.matmul_kernel:
	.zero		608


//--------------------- SYMBOLS --------------------------

	.type		.nv.reservedSmem.offset0,@object
	.size		.nv.reservedSmem.offset0,0x4
